	.target	sm_90a

	.elftype	@"ET_EXEC"


//--------------------- .note.nv.tkinfo           --------------------------
	.section	.note.nv.tkinfo,"",@"SHT_NOTE"
	.sectionflags	@"SHF_NOTE_NV_TKINFO"
	.tkinfo
        /*0018*/ 	.word	0x00000002
        /*0030*/ 	.string	""
        /*0030*/ 	.string	"ptxas"
        /*0030*/ 	.string	"Cuda compilation tools, release 13.0, V13.0.88"
        /*0030*/ 	.string	"Build cuda_13.0.r13.0/compiler.36424714_0"
        /*0030*/ 	.string	"-arch sm_90a -m 64 "



//--------------------- .note.nv.cuinfo           --------------------------
	.section	.note.nv.cuinfo,"",@"SHT_NOTE"
	.sectionflags	@"SHF_NOTE_NV_CUINFO"
        /*0018*/ 	.short	0x0002
        /*001a*/ 	.short	0x005a
        /*001c*/ 	.short	0x0082
	.zero		2


//--------------------- .nv.info                  --------------------------
	.section	.nv.info,"",@"SHT_CUDA_INFO"
	.align	4


	//----- nvinfo : EIATTR_REGCOUNT
	.align		4
        /*0000*/ 	.byte	0x04, 0x2f
        /*0002*/ 	.short	(.L_15 - .L_14)
	.align		4
.L_14:
        /*0004*/ 	.word	index@(_ZN7cutlass13device_kernelINS_4gemm6kernel13GemmUniversalIN4cute5tupleIJiiiiEEENS1_10collective13CollectiveMmaINS1_34MainloopSm90TmaGmmaWarpSpecializedILi5ENS5_IJNS4_1CILi1EEENSA_ILi2EEESB_EEENS1_32KernelTmaWarpSpecializedPingpongEEENS5_IJNSA_ILi64EEENSA_ILi256EEENSA_ILi128EEEEEENS_6half_tENS5_IJlSB_lEEESK_SL_NS4_8TiledMMAINS4_8MMA_AtomIJNS4_4SM904GMMA26MMA_64x256x16_F32F16F16_SSILNSP_5MajorE0ELSR_0ELNSP_7ScaleInE1ELSS_1EEEEEENS4_6LayoutINS5_IJSB_SB_SB_EEENS5_IJNSA_ILi0EEESX_SX_EEEEENS5_IJNS4_10UnderscoreES10_S10_EEEEENS4_23SM90_TMA_LOAD_MULTICASTENS4_14ComposedLayoutINS4_7SwizzleILi3ELi4ELi3EEENS4_18smem_ptr_flag_bitsILi16EEENSV_INS5_IJNSA_ILi8EEESG_EEENS5_IJSG_SB_EEEEEEEvNS4_8identityENS4_13SM90_TMA_LOADES1D_vS1E_EENS_8epilogue10collective6detail29Sm90TmaWarpSpecializedAdapterINS1I_15DefaultEpilogueISK_SL_SL_NS1H_6thread17LinearCombinationISK_Li1EffLNS1M_9ScaleType4KindE0ELNS_15FloatRoundStyleE2ESK_EENS1_15EpilogueDefaultEEEEEvvEEEEvNT_6ParamsE)
        /*0008*/ 	.word	0x000000a8


	//----- nvinfo : EIATTR_FRAME_SIZE
	.align		4
.L_15:
        /*000c*/ 	.byte	0x04, 0x11
        /*000e*/ 	.short	(.L_17 - .L_16)
	.align		4
.L_16:
        /*0010*/ 	.word	index@(_ZN7cutlass13device_kernelINS_4gemm6kernel13GemmUniversalIN4cute5tupleIJiiiiEEENS1_10collective13CollectiveMmaINS1_34MainloopSm90TmaGmmaWarpSpecializedILi5ENS5_IJNS4_1CILi1EEENSA_ILi2EEESB_EEENS1_32KernelTmaWarpSpecializedPingpongEEENS5_IJNSA_ILi64EEENSA_ILi256EEENSA_ILi128EEEEEENS_6half_tENS5_IJlSB_lEEESK_SL_NS4_8TiledMMAINS4_8MMA_AtomIJNS4_4SM904GMMA26MMA_64x256x16_F32F16F16_SSILNSP_5MajorE0ELSR_0ELNSP_7ScaleInE1ELSS_1EEEEEENS4_6LayoutINS5_IJSB_SB_SB_EEENS5_IJNSA_ILi0EEESX_SX_EEEEENS5_IJNS4_10UnderscoreES10_S10_EEEEENS4_23SM90_TMA_LOAD_MULTICASTENS4_14ComposedLayoutINS4_7SwizzleILi3ELi4ELi3EEENS4_18smem_ptr_flag_bitsILi16EEENSV_INS5_IJNSA_ILi8EEESG_EEENS5_IJSG_SB_EEEEEEEvNS4_8identityENS4_13SM90_TMA_LOADES1D_vS1E_EENS_8epilogue10collective6detail29Sm90TmaWarpSpecializedAdapterINS1I_15DefaultEpilogueISK_SL_SL_NS1H_6thread17LinearCombinationISK_Li1EffLNS1M_9ScaleType4KindE0ELNS_15FloatRoundStyleE2ESK_EENS1_15EpilogueDefaultEEEEEvvEEEEvNT_6ParamsE)
        /*0014*/ 	.word	0x00000008


	//----- nvinfo : EIATTR_MIN_STACK_SIZE
	.align		4
.L_17:
        /*0018*/ 	.byte	0x04, 0x12
        /*001a*/ 	.short	(.L_19 - .L_18)
	.align		4
.L_18:
        /*001c*/ 	.word	index@(_ZN7cutlass13device_kernelINS_4gemm6kernel13GemmUniversalIN4cute5tupleIJiiiiEEENS1_10collective13CollectiveMmaINS1_34MainloopSm90TmaGmmaWarpSpecializedILi5ENS5_IJNS4_1CILi1EEENSA_ILi2EEESB_EEENS1_32KernelTmaWarpSpecializedPingpongEEENS5_IJNSA_ILi64EEENSA_ILi256EEENSA_ILi128EEEEEENS_6half_tENS5_IJlSB_lEEESK_SL_NS4_8TiledMMAINS4_8MMA_AtomIJNS4_4SM904GMMA26MMA_64x256x16_F32F16F16_SSILNSP_5MajorE0ELSR_0ELNSP_7ScaleInE1ELSS_1EEEEEENS4_6LayoutINS5_IJSB_SB_SB_EEENS5_IJNSA_ILi0EEESX_SX_EEEEENS5_IJNS4_10UnderscoreES10_S10_EEEEENS4_23SM90_TMA_LOAD_MULTICASTENS4_14ComposedLayoutINS4_7SwizzleILi3ELi4ELi3EEENS4_18smem_ptr_flag_bitsILi16EEENSV_INS5_IJNSA_ILi8EEESG_EEENS5_IJSG_SB_EEEEEEEvNS4_8identityENS4_13SM90_TMA_LOADES1D_vS1E_EENS_8epilogue10collective6detail29Sm90TmaWarpSpecializedAdapterINS1I_15DefaultEpilogueISK_SL_SL_NS1H_6thread17LinearCombinationISK_Li1EffLNS1M_9ScaleType4KindE0ELNS_15FloatRoundStyleE2ESK_EENS1_15EpilogueDefaultEEEEEvvEEEEvNT_6ParamsE)
        /*0020*/ 	.word	0x00000008
.L_19:


//--------------------- .nv.compat                --------------------------
	.section	.nv.compat,"",@"SHT_CUDA_COMPAT_INFO"
	.align	4
        /*0000*/ 	.byte	0x02, 0x09, 0x01, 0x00, 0x02, 0x02, 0x04, 0x00, 0x02, 0x05, 0x05, 0x00, 0x03, 0x07, 0x01, 0x01
        /*0010*/ 	.byte	0x02, 0x03, 0x01, 0x00, 0x02, 0x06, 0x01, 0x00, 0x04, 0x0b, 0x08, 0x00, 0x00, 0x00, 0x00, 0x00
        /*0020*/ 	.byte	0x00, 0x00, 0x00, 0x00


//--------------------- .nv.info._ZN7cutlass13device_kernelINS_4gemm6kernel13GemmUniversalIN4cute5tupleIJiiiiEEENS1_10collective13CollectiveMmaINS1_34MainloopSm90TmaGmmaWarpSpecializedILi5ENS5_IJNS4_1CILi1EEENSA_ILi2EEESB_EEENS1_32KernelTmaWarpSpecializedPingpongEEENS5_IJNSA_ILi64EEENSA_ILi256EEENSA_ILi128EEEEEENS_6half_tENS5_IJlSB_lEEESK_SL_NS4_8TiledMMAINS4_8MMA_AtomIJNS4_4SM904GMMA26MMA_64x256x16_F32F16F16_SSILNSP_5MajorE0ELSR_0ELNSP_7ScaleInE1ELSS_1EEEEEENS4_6LayoutINS5_IJSB_SB_SB_EEENS5_IJNSA_ILi0EEESX_SX_EEEEENS5_IJNS4_10UnderscoreES10_S10_EEEEENS4_23SM90_TMA_LOAD_MULTICASTENS4_14ComposedLayoutINS4_7SwizzleILi3ELi4ELi3EEENS4_18smem_ptr_flag_bitsILi16EEENSV_INS5_IJNSA_ILi8EEESG_EEENS5_IJSG_SB_EEEEEEEvNS4_8identityENS4_13SM90_TMA_LOADES1D_vS1E_EENS_8epilogue10collective6detail29Sm90TmaWarpSpecializedAdapterINS1I_15DefaultEpilogueISK_SL_SL_NS1H_6thread17LinearCombinationISK_Li1EffLNS1M_9ScaleType4KindE0ELNS_15FloatRoundStyleE2ESK_EENS1_15EpilogueDefaultEEEEEvvEEEEvNT_6ParamsE --------------------------
	.section	.nv.info._ZN7cutlass13device_kernelINS_4gemm6kernel13GemmUniversalIN4cute5tupleIJiiiiEEENS1_10collective13CollectiveMmaINS1_34MainloopSm90TmaGmmaWarpSpecializedILi5ENS5_IJNS4_1CILi1EEENSA_ILi2EEESB_EEENS1_32KernelTmaWarpSpecializedPingpongEEENS5_IJNSA_ILi64EEENSA_ILi256EEENSA_ILi128EEEEEENS_6half_tENS5_IJlSB_lEEESK_SL_NS4_8TiledMMAINS4_8MMA_AtomIJNS4_4SM904GMMA26MMA_64x256x16_F32F16F16_SSILNSP_5MajorE0ELSR_0ELNSP_7ScaleInE1ELSS_1EEEEEENS4_6LayoutINS5_IJSB_SB_SB_EEENS5_IJNSA_ILi0EEESX_SX_EEEEENS5_IJNS4_10UnderscoreES10_S10_EEEEENS4_23SM90_TMA_LOAD_MULTICASTENS4_14ComposedLayoutINS4_7SwizzleILi3ELi4ELi3EEENS4_18smem_ptr_flag_bitsILi16EEENSV_INS5_IJNSA_ILi8EEESG_EEENS5_IJSG_SB_EEEEEEEvNS4_8identityENS4_13SM90_TMA_LOADES1D_vS1E_EENS_8epilogue10collective6detail29Sm90TmaWarpSpecializedAdapterINS1I_15DefaultEpilogueISK_SL_SL_NS1H_6thread17LinearCombinationISK_Li1EffLNS1M_9ScaleType4KindE0ELNS_15FloatRoundStyleE2ESK_EENS1_15EpilogueDefaultEEEEEvvEEEEvNT_6ParamsE,"",@"SHT_CUDA_INFO"
	.sectionflags	@""
	.align	4


	//----- nvinfo : EIATTR_CUDA_API_VERSION
	.align		4
        /*0000*/ 	.byte	0x04, 0x37
        /*0002*/ 	.short	(.L_21 - .L_20)
.L_20:
        /*0004*/ 	.word	0x00000082


	//----- nvinfo : EIATTR_KPARAM_INFO
	.align		4
.L_21:
        /*0008*/ 	.byte	0x04, 0x17
        /*000a*/ 	.short	(.L_23 - .L_22)
.L_22:
        /*000c*/ 	.word	0x00000000
        /*0010*/ 	.short	0x0000
        /*0012*/ 	.short	0x0070
        /*0014*/ 	.byte	0x00, 0xf0, 0x01, 0x10


	//----- nvinfo : EIATTR_SPARSE_MMA_MASK
	.align		4
.L_23:
        /*0018*/ 	.byte	0x03, 0x50
        /*001a*/ 	.short	0x0000


	//----- nvinfo : EIATTR_MAXREG_COUNT
	.align		4
        /*001c*/ 	.byte	0x03, 0x1b
        /*001e*/ 	.short	0x00a8


	//----- nvinfo : EIATTR_NUM_BARRIERS
	.align		4
        /*0020*/ 	.byte	0x02, 0x4c
        /*0022*/ 	.byte	0x01
	.zero		1


	//----- nvinfo : EIATTR_EXTERNS
	.align		4
        /*0024*/ 	.byte	0x04, 0x0f
        /*0026*/ 	.short	(.L_25 - .L_24)


	//   ....[0]....
	.align		4
.L_24:
        /*0028*/ 	.word	index@(__assertfail)


	//----- nvinfo : EIATTR_ANNOTATIONS
	.align		4
.L_25:
        /*002c*/ 	.byte	0x04, 0x55
        /*002e*/ 	.short	(.L_27 - .L_26)


	//   ....[0]....
.L_26:
        /*0030*/ 	.word	0x00000001
        /*0034*/ 	.byte	0x60, 0x0d, 0x00, 0x00, 0x01, 0x00, 0x00, 0x00, 0x00, 0xa3, 0x00, 0x00, 0x01, 0x00, 0x00, 0x00
        /*0044*/ 	.byte	0x40, 0xb0, 0x00, 0x00


	//----- nvinfo : EIATTR_MERCURY_ISA_VERSION
	.align		4
.L_27:
        /*0048*/ 	.byte	0x03, 0x5f
        /*004a*/ 	.short	0x0101


	//----- nvinfo : EIATTR_INT_WARP_WIDE_INSTR_OFFSETS
	.align		4
        /*004c*/ 	.byte	0x04, 0x31
        /*004e*/ 	.short	(.L_29 - .L_28)


	//   ....[0]....
.L_28:
        /*0050*/ 	.word	0x000004f0


	//   ....[1]....
        /*0054*/ 	.word	0x00000530


	//   ....[2]....
        /*0058*/ 	.word	0x00000640


	//   ....[3]....
        /*005c*/ 	.word	0x00000660


	//   ....[4]....
        /*0060*/ 	.word	0x00000680


	//   ....[5]....
        /*0064*/ 	.word	0x000006a0


	//   ....[6]....
        /*0068*/ 	.word	0x00000760


	//   ....[7]....
        /*006c*/ 	.word	0x000007a0


	//   ....[8]....
        /*0070*/ 	.word	0x00002430


	//----- nvinfo : EIATTR_COOP_GROUP_MASK_REGIDS
	.align		4
.L_29:
        /*0074*/ 	.byte	0x04, 0x29
        /*0076*/ 	.short	(.L_31 - .L_30)


	//   ....[0]....
.L_30:
        /*0078*/ 	.word	0xffffffff


	//   ....[1]....
        /*007c*/ 	.word	0xffffffff


	//   ....[2]....
        /*0080*/ 	.word	0xffffffff


	//   ....[3]....
        /*0084*/ 	.word	0xffffffff


	//   ....[4]....
        /*0088*/ 	.word	0xffffffff


	//   ....[5]....
        /*008c*/ 	.word	0xffffffff


	//   ....[6]....
        /*0090*/ 	.word	0xffffffff


	//----- nvinfo : EIATTR_COOP_GROUP_INSTR_OFFSETS
	.align		4
.L_31:
        /*0094*/ 	.byte	0x04, 0x28
        /*0096*/ 	.short	(.L_33 - .L_32)


	//   ....[0]....
.L_32:
        /*0098*/ 	.word	0x00000070


	//   ....[1]....
        /*009c*/ 	.word	0x00000080


	//   ....[2]....
        /*00a0*/ 	.word	0x00000140


	//   ....[3]....
        /*00a4*/ 	.word	0x000002f0


	//   ....[4]....
        /*00a8*/ 	.word	0x00000330


	//   ....[5]....
        /*00ac*/ 	.word	0x000007f0


	//   ....[6]....
        /*00b0*/ 	.word	0x00000900


	//----- nvinfo : EIATTR_REG_RECONFIG
	.align		4
.L_33:
        /*00b4*/ 	.byte	0x01, 0x54
	.zero		2


	//----- nvinfo : EIATTR_SYSCALL_OFFSETS
	.align		4
        /*00b8*/ 	.byte	0x04, 0x46
        /*00ba*/ 	.short	(.L_35 - .L_34)


	//   ....[0]....
.L_34:
        /*00bc*/ 	.word	0x00001790


	//----- nvinfo : EIATTR_MBARRIER_INSTR_OFFSETS
	.align		4
.L_35:
        /*00c0*/ 	.byte	0x04, 0x39
        /*00c2*/ 	.short	(.L_37 - .L_36)


	//   ....[0]....
.L_36:
        /*00c4*/ 	.word	0x00000240
        /*00c8*/ 	.word	0x000000ff
        /*00cc*/ 	.word	0x00000000
        /*00d0*/ 	.short	0x0100
        /*00d2*/ 	.byte	0x08
	.zero		1


	//   ....[1]....
        /*00d4*/ 	.word	0x00000250
        /*00d8*/ 	.word	0x000000ff
        /*00dc*/ 	.word	0x00000028
        /*00e0*/ 	.short	0x0100
        /*00e2*/ 	.byte	0x08
	.zero		1


	//   ....[2]....
        /*00e4*/ 	.word	0x00000260
        /*00e8*/ 	.word	0x000000ff
        /*00ec*/ 	.word	0x00000008
        /*00f0*/ 	.short	0x0100
        /*00f2*/ 	.byte	0x08
	.zero		1


	//   ....[3]....
        /*00f4*/ 	.word	0x00000270
        /*00f8*/ 	.word	0x000000ff
        /*00fc*/ 	.word	0x00000030
        /*0100*/ 	.short	0x0100
        /*0102*/ 	.byte	0x08
	.zero		1


	//   ....[4]....
        /*0104*/ 	.word	0x00000280
        /*0108*/ 	.word	0x000000ff
        /*010c*/ 	.word	0x00000010
        /*0110*/ 	.short	0x0100
        /*0112*/ 	.byte	0x08
	.zero		1


	//   ....[5]....
        /*0114*/ 	.word	0x00000290
        /*0118*/ 	.word	0x000000ff
        /*011c*/ 	.word	0x00000038
        /*0120*/ 	.short	0x0100
        /*0122*/ 	.byte	0x08
	.zero		1


	//   ....[6]....
        /*0124*/ 	.word	0x000002a0
        /*0128*/ 	.word	0x000000ff
        /*012c*/ 	.word	0x00000018
        /*0130*/ 	.short	0x0100
        /*0132*/ 	.byte	0x08
	.zero		1


	//   ....[7]....
        /*0134*/ 	.word	0x000002b0
        /*0138*/ 	.word	0x000000ff
        /*013c*/ 	.word	0x00000040
        /*0140*/ 	.short	0x0100
        /*0142*/ 	.byte	0x08
	.zero		1


	//   ....[8]....
        /*0144*/ 	.word	0x000002c0
        /*0148*/ 	.word	0x000000ff
        /*014c*/ 	.word	0x00000020
        /*0150*/ 	.short	0x0100
        /*0152*/ 	.byte	0x08
	.zero		1


	//   ....[9]....
        /*0154*/ 	.word	0x000002d0
        /*0158*/ 	.word	0x000000ff
        /*015c*/ 	.word	0x00000048
        /*0160*/ 	.short	0x0100
        /*0162*/ 	.byte	0x08
	.zero		1


	//   ....[10]....
        /*0164*/ 	.word	0x000007d0
        /*0168*/ 	.word	0x000000ff
        /*016c*/ 	.word	0x00000080
        /*0170*/ 	.short	0x0100
        /*0172*/ 	.byte	0x08
	.zero		1


	//   ....[11]....
        /*0174*/ 	.word	0x00000860
        /*0178*/ 	.word	0x000000ff
        /*017c*/ 	.word	0x00000088
        /*0180*/ 	.short	0x0100
        /*0182*/ 	.byte	0x08
	.zero		1


	//   ....[12]....
        /*0184*/ 	.word	0x00000880
        /*0188*/ 	.word	0x000000ff
        /*018c*/ 	.word	0x00000060
        /*0190*/ 	.short	0x0100
        /*0192*/ 	.byte	0x09
	.zero		1


	//   ....[13]....
        /*0194*/ 	.word	0x00000890
        /*0198*/ 	.word	0x000000ff
        /*019c*/ 	.word	0x00000068
        /*01a0*/ 	.short	0x0100
        /*01a2*/ 	.byte	0x09
	.zero		1


	//   ....[14]....
        /*01a4*/ 	.word	0x000008a0
        /*01a8*/ 	.word	0x000000ff
        /*01ac*/ 	.word	0x00000070
        /*01b0*/ 	.short	0x0100
        /*01b2*/ 	.byte	0x09
	.zero		1


	//   ....[15]....
        /*01b4*/ 	.word	0x000008b0
        /*01b8*/ 	.word	0x000000ff
        /*01bc*/ 	.word	0x00000078
        /*01c0*/ 	.short	0x0100
        /*01c2*/ 	.byte	0x09
	.zero		1


	//   ....[16]....
        /*01c4*/ 	.word	0x00001670
        /*01c8*/ 	.word	0x0000009f
        /*01cc*/ 	.word	0x00000000
        /*01d0*/ 	.short	0x010a
        /*01d2*/ 	.byte	0x2a
	.zero		1


	//   ....[17]....
        /*01d4*/ 	.word	0x00001810
        /*01d8*/ 	.word	0x00000003
        /*01dc*/ 	.word	0x00000000
        /*01e0*/ 	.short	0x010a
        /*01e2*/ 	.byte	0x3f
	.zero		1


	//   ....[18]....
        /*01e4*/ 	.word	0x00001870
        /*01e8*/ 	.word	0x00000003
        /*01ec*/ 	.word	0x00000000
        /*01f0*/ 	.short	0x010a
        /*01f2*/ 	.byte	0x3f
	.zero		1


	//   ....[19]....
        /*01f4*/ 	.word	0x00001e00
        /*01f8*/ 	.word	0x000000ff
        /*01fc*/ 	.word	0x00000000
        /*0200*/ 	.short	0x010a
        /*0202*/ 	.byte	0x07
	.zero		1


	//   ....[20]....
        /*0204*/ 	.word	0x00001e40
        /*0208*/ 	.word	0x000000ff
        /*020c*/ 	.word	0x00000000
        /*0210*/ 	.short	0x010a
        /*0212*/ 	.byte	0x07
	.zero		1


	//   ....[21]....
        /*0214*/ 	.word	0x000022d0
        /*0218*/ 	.word	0x00000005
        /*021c*/ 	.word	0x00000000
        /*0220*/ 	.short	0x0101
        /*0222*/ 	.byte	0x3f
	.zero		1


	//   ....[22]....
        /*0224*/ 	.word	0x000023d0
        /*0228*/ 	.word	0x000000a0
        /*022c*/ 	.word	0x00000000
        /*0230*/ 	.short	0x0101
        /*0232*/ 	.byte	0x2d
	.zero		1


	//   ....[23]....
        /*0234*/ 	.word	0x000024d0
        /*0238*/ 	.word	0x00000003
        /*023c*/ 	.word	0x00000000
        /*0240*/ 	.short	0x0101
        /*0242*/ 	.byte	0x3f
	.zero		1


	//   ....[24]....
        /*0244*/ 	.word	0x00002590
        /*0248*/ 	.word	0x0000009f
        /*024c*/ 	.word	0x00000010
        /*0250*/ 	.short	0x010a
        /*0252*/ 	.byte	0x2a
	.zero		1


	//   ....[25]....
        /*0254*/ 	.word	0x0000a320
        /*0258*/ 	.word	0x000000a2
        /*025c*/ 	.word	0x00000000
        /*0260*/ 	.short	0x0101
        /*0262*/ 	.byte	0x2d
	.zero		1


	//   ....[26]....
        /*0264*/ 	.word	0x0000acc0
        /*0268*/ 	.word	0x0000000c
        /*026c*/ 	.word	0x00000028
        /*0270*/ 	.short	0x010a
        /*0272*/ 	.byte	0x3f
	.zero		1


	//   ....[27]....
        /*0274*/ 	.word	0x0000b150
        /*0278*/ 	.word	0x00000004
        /*027c*/ 	.word	0x00000088
        /*0280*/ 	.short	0x0101
        /*0282*/ 	.byte	0x3f
	.zero		1


	//   ....[28]....
        /*0284*/ 	.word	0x0000b8d0
        /*0288*/ 	.word	0x00000007
        /*028c*/ 	.word	0x00000000
        /*0290*/ 	.short	0x010a
        /*0292*/ 	.byte	0x3f
	.zero		1


	//   ....[29]....
        /*0294*/ 	.word	0x0000b950
        /*0298*/ 	.word	0x00000009
        /*029c*/ 	.word	0x00000000
        /*02a0*/ 	.short	0x010a
        /*02a2*/ 	.byte	0x3f
	.zero		1


	//   ....[30]....
        /*02a4*/ 	.word	0x0000b9e0
        /*02a8*/ 	.word	0x00000006
        /*02ac*/ 	.word	0x00000000
        /*02b0*/ 	.short	0x010a
        /*02b2*/ 	.byte	0x3f
	.zero		1


	//   ....[31]....
        /*02b4*/ 	.word	0x0000ba70
        /*02b8*/ 	.word	0x00000009
        /*02bc*/ 	.word	0x00000000
        /*02c0*/ 	.short	0x010a
        /*02c2*/ 	.byte	0x3f
	.zero		1


	//   ....[32]....
        /*02c4*/ 	.word	0x0000bb00
        /*02c8*/ 	.word	0x00000003
        /*02cc*/ 	.word	0x00000000
        /*02d0*/ 	.short	0x010a
        /*02d2*/ 	.byte	0x3f
	.zero		1


	//   ....[33]....
        /*02d4*/ 	.word	0x0000bb60
        /*02d8*/ 	.word	0x000000a1
        /*02dc*/ 	.word	0x00000000
        /*02e0*/ 	.short	0x010a
        /*02e2*/ 	.byte	0x3f
	.zero		1


	//   ....[34]....
        /*02e4*/ 	.word	0x0000bbb0
        /*02e8*/ 	.word	0x00000003
        /*02ec*/ 	.word	0x00000000
        /*02f0*/ 	.short	0x010a
        /*02f2*/ 	.byte	0x3f
	.zero		1


	//   ....[35]....
        /*02f4*/ 	.word	0x0000bc10
        /*02f8*/ 	.word	0x00000005
        /*02fc*/ 	.word	0x00000000
        /*0300*/ 	.short	0x010a
        /*0302*/ 	.byte	0x3f
	.zero		1


	//   ....[36]....
        /*0304*/ 	.word	0x0000bc60
        /*0308*/ 	.word	0x000000a1
        /*030c*/ 	.word	0x00000010
        /*0310*/ 	.short	0x010a
        /*0312*/ 	.byte	0x3f
	.zero		1


	//   ....[37]....
        /*0314*/ 	.word	0x0000bd30
        /*0318*/ 	.word	0x0000000c
        /*031c*/ 	.word	0x00000028
        /*0320*/ 	.short	0x010a
        /*0322*/ 	.byte	0x3f
	.zero		1


	//   ....[38]....
        /*0324*/ 	.word	0x0000be00
        /*0328*/ 	.word	0x00000007
        /*032c*/ 	.word	0x00000000
        /*0330*/ 	.short	0x010a
        /*0332*/ 	.byte	0x3f
	.zero		1


	//   ....[39]....
        /*0334*/ 	.word	0x0000be50
        /*0338*/ 	.word	0x00000009
        /*033c*/ 	.word	0x00000000
        /*0340*/ 	.short	0x010a
        /*0342*/ 	.byte	0x3f
	.zero		1


	//   ....[40]....
        /*0344*/ 	.word	0x0000bea0
        /*0348*/ 	.word	0x00000006
        /*034c*/ 	.word	0x00000000
        /*0350*/ 	.short	0x010a
        /*0352*/ 	.byte	0x3f
	.zero		1


	//   ....[41]....
        /*0354*/ 	.word	0x0000bef0
        /*0358*/ 	.word	0x00000009
        /*035c*/ 	.word	0x00000000
        /*0360*/ 	.short	0x010a
        /*0362*/ 	.byte	0x3f
	.zero		1


	//----- nvinfo : EIATTR_NUM_MBARRIERS
	.align		4
.L_37:
        /*0364*/ 	.byte	0x03, 0x38
        /*0366*/ 	.short	0x0010


	//----- nvinfo : EIATTR_EXIT_INSTR_OFFSETS
	.align		4
        /*0368*/ 	.byte	0x04, 0x1c
        /*036a*/ 	.short	(.L_39 - .L_38)


	//   ....[0]....
.L_38:
        /*036c*/ 	.word	0x000013a0


	//   ....[1]....
        /*0370*/ 	.word	0x00001400


	//   ....[2]....
        /*0374*/ 	.word	0x0000a9b0


	//   ....[3]....
        /*0378*/ 	.word	0x0000a9e0


	//   ....[4]....
        /*037c*/ 	.word	0x0000bb50


	//----- nvinfo : EIATTR_MAX_THREADS
	.align		4
.L_39:
        /*0380*/ 	.byte	0x04, 0x05
        /*0382*/ 	.short	(.L_41 - .L_40)
.L_40:
        /*0384*/ 	.word	0x00000180
        /*0388*/ 	.word	0x00000001
        /*038c*/ 	.word	0x00000001


	//----- nvinfo : EIATTR_CRS_STACK_SIZE
	.align		4
.L_41:
        /*0390*/ 	.byte	0x04, 0x1e
        /*0392*/ 	.short	(.L_43 - .L_42)
.L_42:
        /*0394*/ 	.word	0x00000000


	//----- nvinfo : EIATTR_CBANK_PARAM_SIZE
	.align		4
.L_43:
        /*0398*/ 	.byte	0x03, 0x19
        /*039a*/ 	.short	0x0470


	//----- nvinfo : EIATTR_PARAM_CBANK
	.align		4
        /*039c*/ 	.byte	0x04, 0x0a
        /*039e*/ 	.short	(.L_45 - .L_44)
	.align		4
.L_44:
        /*03a0*/ 	.word	index@(.nv.constant0._ZN7cutlass13device_kernelINS_4gemm6kernel13GemmUniversalIN4cute5tupleIJiiiiEEENS1_10collective13CollectiveMmaINS1_34MainloopSm90TmaGmmaWarpSpecializedILi5ENS5_IJNS4_1CILi1EEENSA_ILi2EEESB_EEENS1_32KernelTmaWarpSpecializedPingpongEEENS5_IJNSA_ILi64EEENSA_ILi256EEENSA_ILi128EEEEEENS_6half_tENS5_IJlSB_lEEESK_SL_NS4_8TiledMMAINS4_8MMA_AtomIJNS4_4SM904GMMA26MMA_64x256x16_F32F16F16_SSILNSP_5MajorE0ELSR_0ELNSP_7ScaleInE1ELSS_1EEEEEENS4_6LayoutINS5_IJSB_SB_SB_EEENS5_IJNSA_ILi0EEESX_SX_EEEEENS5_IJNS4_10UnderscoreES10_S10_EEEEENS4_23SM90_TMA_LOAD_MULTICASTENS4_14ComposedLayoutINS4_7SwizzleILi3ELi4ELi3EEENS4_18smem_ptr_flag_bitsILi16EEENSV_INS5_IJNSA_ILi8EEESG_EEENS5_IJSG_SB_EEEEEEEvNS4_8identityENS4_13SM90_TMA_LOADES1D_vS1E_EENS_8epilogue10collective6detail29Sm90TmaWarpSpecializedAdapterINS1I_15DefaultEpilogueISK_SL_SL_NS1H_6thread17LinearCombinationISK_Li1EffLNS1M_9ScaleType4KindE0ELNS_15FloatRoundStyleE2ESK_EENS1_15EpilogueDefaultEEEEEvvEEEEvNT_6ParamsE)
        /*03a4*/ 	.short	0x0210
        /*03a6*/ 	.short	0x0470


	//----- nvinfo : EIATTR_SW_WAR
	.align		4
.L_45:
        /*03a8*/ 	.byte	0x04, 0x36
        /*03aa*/ 	.short	(.L_47 - .L_46)
.L_46:
        /*03ac*/ 	.word	0x00000008
.L_47:


//--------------------- .nv.callgraph             --------------------------
	.section	.nv.callgraph,"",@"SHT_CUDA_CALLGRAPH"
	.align	4
	.sectionentsize	8
	.align		4
        /*0000*/ 	.word	0x00000000
	.align		4
        /*0004*/ 	.word	0xffffffff
	.align		4
        /*0008*/ 	.word	index@(_ZN7cutlass13device_kernelINS_4gemm6kernel13GemmUniversalIN4cute5tupleIJiiiiEEENS1_10collective13CollectiveMmaINS1_34MainloopSm90TmaGmmaWarpSpecializedILi5ENS5_IJNS4_1CILi1EEENSA_ILi2EEESB_EEENS1_32KernelTmaWarpSpecializedPingpongEEENS5_IJNSA_ILi64EEENSA_ILi256EEENSA_ILi128EEEEEENS_6half_tENS5_IJlSB_lEEESK_SL_NS4_8TiledMMAINS4_8MMA_AtomIJNS4_4SM904GMMA26MMA_64x256x16_F32F16F16_SSILNSP_5MajorE0ELSR_0ELNSP_7ScaleInE1ELSS_1EEEEEENS4_6LayoutINS5_IJSB_SB_SB_EEENS5_IJNSA_ILi0EEESX_SX_EEEEENS5_IJNS4_10UnderscoreES10_S10_EEEEENS4_23SM90_TMA_LOAD_MULTICASTENS4_14ComposedLayoutINS4_7SwizzleILi3ELi4ELi3EEENS4_18smem_ptr_flag_bitsILi16EEENSV_INS5_IJNSA_ILi8EEESG_EEENS5_IJSG_SB_EEEEEEEvNS4_8identityENS4_13SM90_TMA_LOADES1D_vS1E_EENS_8epilogue10collective6detail29Sm90TmaWarpSpecializedAdapterINS1I_15DefaultEpilogueISK_SL_SL_NS1H_6thread17LinearCombinationISK_Li1EffLNS1M_9ScaleType4KindE0ELNS_15FloatRoundStyleE2ESK_EENS1_15EpilogueDefaultEEEEEvvEEEEvNT_6ParamsE)
	.align		4
        /*000c*/ 	.word	index@(__assertfail)
	.align		4
        /*0010*/ 	.word	0x00000000
	.align		4
        /*0014*/ 	.word	0xfffffffe
	.align		4
        /*0018*/ 	.word	0x00000000
	.align		4
        /*001c*/ 	.word	0xfffffffd
	.align		4
        /*0020*/ 	.word	0x00000000
	.align		4
        /*0024*/ 	.word	0xfffffffc


//--------------------- .nv.constant4             --------------------------
	.section	.nv.constant4,"a",@progbits
	.align	8
	.align		8
.nv.constant4:
        /*0000*/ 	.dword	__assertfail
	.align		8
        /*0008*/ 	.dword	__unnamed_1
	.align		8
        /*0010*/ 	.dword	_ZN39_INTERNAL_450d913f_4_k_cu_bfcef60b_32244cuda3std3__45__cpo5beginE
	.align		8
        /*0018*/ 	.dword	_ZN39_INTERNAL_450d913f_4_k_cu_bfcef60b_32244cuda3std3__45__cpo3endE
	.align		8
        /*0020*/ 	.dword	_ZN39_INTERNAL_450d913f_4_k_cu_bfcef60b_32244cuda3std3__45__cpo6cbeginE
	.align		8
        /*0028*/ 	.dword	_ZN39_INTERNAL_450d913f_4_k_cu_bfcef60b_32244cuda3std3__45__cpo4cendE
	.align		8
        /*0030*/ 	.dword	_ZN39_INTERNAL_450d913f_4_k_cu_bfcef60b_32244cuda3std3__441_GLOBAL__N__450d913f_4_k_cu_bfcef60b_32246ignoreE
	.align		8
        /*0038*/ 	.dword	_ZN39_INTERNAL_450d913f_4_k_cu_bfcef60b_32244cuda3std3__419piecewise_constructE
	.align		8
        /*0040*/ 	.dword	_ZN39_INTERNAL_450d913f_4_k_cu_bfcef60b_32244cuda3std3__48in_placeE
	.align		8
        /*0048*/ 	.dword	_ZN39_INTERNAL_450d913f_4_k_cu_bfcef60b_32244cuda3std6ranges3__45__cpo4swapE
	.align		8
        /*0050*/ 	.dword	_ZN39_INTERNAL_450d913f_4_k_cu_bfcef60b_32244cuda3std6ranges3__45__cpo9iter_moveE
	.align		8
        /*0058*/ 	.dword	_ZN39_INTERNAL_450d913f_4_k_cu_bfcef60b_32244cute7productE
	.align		8
        /*0060*/ 	.dword	_ZN39_INTERNAL_450d913f_4_k_cu_bfcef60b_32244cute1_E
	.align		8
        /*0068*/ 	.dword	$str$22
	.align		8
        /*0070*/ 	.dword	$str$23


//--------------------- .text._ZN7cutlass13device_kernelINS_4gemm6kernel13GemmUniversalIN4cute5tupleIJiiiiEEENS1_10collective13CollectiveMmaINS1_34MainloopSm90TmaGmmaWarpSpecializedILi5ENS5_IJNS4_1CILi1EEENSA_ILi2EEESB_EEENS1_32KernelTmaWarpSpecializedPingpongEEENS5_IJNSA_ILi64EEENSA_ILi256EEENSA_ILi128EEEEEENS_6half_tENS5_IJlSB_lEEESK_SL_NS4_8TiledMMAINS4_8MMA_AtomIJNS4_4SM904GMMA26MMA_64x256x16_F32F16F16_SSILNSP_5MajorE0ELSR_0ELNSP_7ScaleInE1ELSS_1EEEEEENS4_6LayoutINS5_IJSB_SB_SB_EEENS5_IJNSA_ILi0EEESX_SX_EEEEENS5_IJNS4_10UnderscoreES10_S10_EEEEENS4_23SM90_TMA_LOAD_MULTICASTENS4_14ComposedLayoutINS4_7SwizzleILi3ELi4ELi3EEENS4_18smem_ptr_flag_bitsILi16EEENSV_INS5_IJNSA_ILi8EEESG_EEENS5_IJSG_SB_EEEEEEEvNS4_8identityENS4_13SM90_TMA_LOADES1D_vS1E_EENS_8epilogue10collective6detail29Sm90TmaWarpSpecializedAdapterINS1I_15DefaultEpilogueISK_SL_SL_NS1H_6thread17LinearCombinationISK_Li1EffLNS1M_9ScaleType4KindE0ELNS_15FloatRoundStyleE2ESK_EENS1_15EpilogueDefaultEEEEEvvEEEEvNT_6ParamsE --------------------------
	.section	.text._ZN7cutlass13device_kernelINS_4gemm6kernel13GemmUniversalIN4cute5tupleIJiiiiEEENS1_10collective13CollectiveMmaINS1_34MainloopSm90TmaGmmaWarpSpecializedILi5ENS5_IJNS4_1CILi1EEENSA_ILi2EEESB_EEENS1_32KernelTmaWarpSpecializedPingpongEEENS5_IJNSA_ILi64EEENSA_ILi256EEENSA_ILi128EEEEEENS_6half_tENS5_IJlSB_lEEESK_SL_NS4_8TiledMMAINS4_8MMA_AtomIJNS4_4SM904GMMA26MMA_64x256x16_F32F16F16_SSILNSP_5MajorE0ELSR_0ELNSP_7ScaleInE1ELSS_1EEEEEENS4_6LayoutINS5_IJSB_SB_SB_EEENS5_IJNSA_ILi0EEESX_SX_EEEEENS5_IJNS4_10UnderscoreES10_S10_EEEEENS4_23SM90_TMA_LOAD_MULTICASTENS4_14ComposedLayoutINS4_7SwizzleILi3ELi4ELi3EEENS4_18smem_ptr_flag_bitsILi16EEENSV_INS5_IJNSA_ILi8EEESG_EEENS5_IJSG_SB_EEEEEEEvNS4_8identityENS4_13SM90_TMA_LOADES1D_vS1E_EENS_8epilogue10collective6detail29Sm90TmaWarpSpecializedAdapterINS1I_15DefaultEpilogueISK_SL_SL_NS1H_6thread17LinearCombinationISK_Li1EffLNS1M_9ScaleType4KindE0ELNS_15FloatRoundStyleE2ESK_EENS1_15EpilogueDefaultEEEEEvvEEEEvNT_6ParamsE,"ax",@progbits
	.align	128
.text._ZN7cutlass13device_kernelINS_4gemm6kernel13GemmUniversalIN4cute5tupleIJiiiiEEENS1_10collective13CollectiveMmaINS1_34MainloopSm90TmaGmmaWarpSpecializedILi5ENS5_IJNS4_1CILi1EEENSA_ILi2EEESB_EEENS1_32KernelTmaWarpSpecializedPingpongEEENS5_IJNSA_ILi64EEENSA_ILi256EEENSA_ILi128EEEEEENS_6half_tENS5_IJlSB_lEEESK_SL_NS4_8TiledMMAINS4_8MMA_AtomIJNS4_4SM904GMMA26MMA_64x256x16_F32F16F16_SSILNSP_5MajorE0ELSR_0ELNSP_7ScaleInE1ELSS_1EEEEEENS4_6LayoutINS5_IJSB_SB_SB_EEENS5_IJNSA_ILi0EEESX_SX_EEEEENS5_IJNS4_10UnderscoreES10_S10_EEEEENS4_23SM90_TMA_LOAD_MULTICASTENS4_14ComposedLayoutINS4_7SwizzleILi3ELi4ELi3EEENS4_18smem_ptr_flag_bitsILi16EEENSV_INS5_IJNSA_ILi8EEESG_EEENS5_IJSG_SB_EEEEEEEvNS4_8identityENS4_13SM90_TMA_LOADES1D_vS1E_EENS_8epilogue10collective6detail29Sm90TmaWarpSpecializedAdapterINS1I_15DefaultEpilogueISK_SL_SL_NS1H_6thread17LinearCombinationISK_Li1EffLNS1M_9ScaleType4KindE0ELNS_15FloatRoundStyleE2ESK_EENS1_15EpilogueDefaultEEEEEvvEEEEvNT_6ParamsE:
        .type           _ZN7cutlass13device_kernelINS_4gemm6kernel13GemmUniversalIN4cute5tupleIJiiiiEEENS1_10collective13CollectiveMmaINS1_34MainloopSm90TmaGmmaWarpSpecializedILi5ENS5_IJNS4_1CILi1EEENSA_ILi2EEESB_EEENS1_32KernelTmaWarpSpecializedPingpongEEENS5_IJNSA_ILi64EEENSA_ILi256EEENSA_ILi128EEEEEENS_6half_tENS5_IJlSB_lEEESK_SL_NS4_8TiledMMAINS4_8MMA_AtomIJNS4_4SM904GMMA26MMA_64x256x16_F32F16F16_SSILNSP_5MajorE0ELSR_0ELNSP_7ScaleInE1ELSS_1EEEEEENS4_6LayoutINS5_IJSB_SB_SB_EEENS5_IJNSA_ILi0EEESX_SX_EEEEENS5_IJNS4_10UnderscoreES10_S10_EEEEENS4_23SM90_TMA_LOAD_MULTICASTENS4_14ComposedLayoutINS4_7SwizzleILi3ELi4ELi3EEENS4_18smem_ptr_flag_bitsILi16EEENSV_INS5_IJNSA_ILi8EEESG_EEENS5_IJSG_SB_EEEEEEEvNS4_8identityENS4_13SM90_TMA_LOADES1D_vS1E_EENS_8epilogue10collective6detail29Sm90TmaWarpSpecializedAdapterINS1I_15DefaultEpilogueISK_SL_SL_NS1H_6thread17LinearCombinationISK_Li1EffLNS1M_9ScaleType4KindE0ELNS_15FloatRoundStyleE2ESK_EENS1_15EpilogueDefaultEEEEEvvEEEEvNT_6ParamsE,@function
        .size           _ZN7cutlass13device_kernelINS_4gemm6kernel13GemmUniversalIN4cute5tupleIJiiiiEEENS1_10collective13CollectiveMmaINS1_34MainloopSm90TmaGmmaWarpSpecializedILi5ENS5_IJNS4_1CILi1EEENSA_ILi2EEESB_EEENS1_32KernelTmaWarpSpecializedPingpongEEENS5_IJNSA_ILi64EEENSA_ILi256EEENSA_ILi128EEEEEENS_6half_tENS5_IJlSB_lEEESK_SL_NS4_8TiledMMAINS4_8MMA_AtomIJNS4_4SM904GMMA26MMA_64x256x16_F32F16F16_SSILNSP_5MajorE0ELSR_0ELNSP_7ScaleInE1ELSS_1EEEEEENS4_6LayoutINS5_IJSB_SB_SB_EEENS5_IJNSA_ILi0EEESX_SX_EEEEENS5_IJNS4_10UnderscoreES10_S10_EEEEENS4_23SM90_TMA_LOAD_MULTICASTENS4_14ComposedLayoutINS4_7SwizzleILi3ELi4ELi3EEENS4_18smem_ptr_flag_bitsILi16EEENSV_INS5_IJNSA_ILi8EEESG_EEENS5_IJSG_SB_EEEEEEEvNS4_8identityENS4_13SM90_TMA_LOADES1D_vS1E_EENS_8epilogue10collective6detail29Sm90TmaWarpSpecializedAdapterINS1I_15DefaultEpilogueISK_SL_SL_NS1H_6thread17LinearCombinationISK_Li1EffLNS1M_9ScaleType4KindE0ELNS_15FloatRoundStyleE2ESK_EENS1_15EpilogueDefaultEEEEEvvEEEEvNT_6ParamsE,(.L_x_331 - _ZN7cutlass13device_kernelINS_4gemm6kernel13GemmUniversalIN4cute5tupleIJiiiiEEENS1_10collective13CollectiveMmaINS1_34MainloopSm90TmaGmmaWarpSpecializedILi5ENS5_IJNS4_1CILi1EEENSA_ILi2EEESB_EEENS1_32KernelTmaWarpSpecializedPingpongEEENS5_IJNSA_ILi64EEENSA_ILi256EEENSA_ILi128EEEEEENS_6half_tENS5_IJlSB_lEEESK_SL_NS4_8TiledMMAINS4_8MMA_AtomIJNS4_4SM904GMMA26MMA_64x256x16_F32F16F16_SSILNSP_5MajorE0ELSR_0ELNSP_7ScaleInE1ELSS_1EEEEEENS4_6LayoutINS5_IJSB_SB_SB_EEENS5_IJNSA_ILi0EEESX_SX_EEEEENS5_IJNS4_10UnderscoreES10_S10_EEEEENS4_23SM90_TMA_LOAD_MULTICASTENS4_14ComposedLayoutINS4_7SwizzleILi3ELi4ELi3EEENS4_18smem_ptr_flag_bitsILi16EEENSV_INS5_IJNSA_ILi8EEESG_EEENS5_IJSG_SB_EEEEEEEvNS4_8identityENS4_13SM90_TMA_LOADES1D_vS1E_EENS_8epilogue10collective6detail29Sm90TmaWarpSpecializedAdapterINS1I_15DefaultEpilogueISK_SL_SL_NS1H_6thread17LinearCombinationISK_Li1EffLNS1M_9ScaleType4KindE0ELNS_15FloatRoundStyleE2ESK_EENS1_15EpilogueDefaultEEEEEvvEEEEvNT_6ParamsE)
        .other          _ZN7cutlass13device_kernelINS_4gemm6kernel13GemmUniversalIN4cute5tupleIJiiiiEEENS1_10collective13CollectiveMmaINS1_34MainloopSm90TmaGmmaWarpSpecializedILi5ENS5_IJNS4_1CILi1EEENSA_ILi2EEESB_EEENS1_32KernelTmaWarpSpecializedPingpongEEENS5_IJNSA_ILi64EEENSA_ILi256EEENSA_ILi128EEEEEENS_6half_tENS5_IJlSB_lEEESK_SL_NS4_8TiledMMAINS4_8MMA_AtomIJNS4_4SM904GMMA26MMA_64x256x16_F32F16F16_SSILNSP_5MajorE0ELSR_0ELNSP_7ScaleInE1ELSS_1EEEEEENS4_6LayoutINS5_IJSB_SB_SB_EEENS5_IJNSA_ILi0EEESX_SX_EEEEENS5_IJNS4_10UnderscoreES10_S10_EEEEENS4_23SM90_TMA_LOAD_MULTICASTENS4_14ComposedLayoutINS4_7SwizzleILi3ELi4ELi3EEENS4_18smem_ptr_flag_bitsILi16EEENSV_INS5_IJNSA_ILi8EEESG_EEENS5_IJSG_SB_EEEEEEEvNS4_8identityENS4_13SM90_TMA_LOADES1D_vS1E_EENS_8epilogue10collective6detail29Sm90TmaWarpSpecializedAdapterINS1I_15DefaultEpilogueISK_SL_SL_NS1H_6thread17LinearCombinationISK_Li1EffLNS1M_9ScaleType4KindE0ELNS_15FloatRoundStyleE2ESK_EENS1_15EpilogueDefaultEEEEEvvEEEEvNT_6ParamsE,@"STO_CUDA_ENTRY STV_DEFAULT"
_ZN7cutlass13device_kernelINS_4gemm6kernel13GemmUniversalIN4cute5tupleIJiiiiEEENS1_10collective13CollectiveMmaINS1_34MainloopSm90TmaGmmaWarpSpecializedILi5ENS5_IJNS4_1CILi1EEENSA_ILi2EEESB_EEENS1_32KernelTmaWarpSpecializedPingpongEEENS5_IJNSA_ILi64EEENSA_ILi256EEENSA_ILi128EEEEEENS_6half_tENS5_IJlSB_lEEESK_SL_NS4_8TiledMMAINS4_8MMA_AtomIJNS4_4SM904GMMA26MMA_64x256x16_F32F16F16_SSILNSP_5MajorE0ELSR_0ELNSP_7ScaleInE1ELSS_1EEEEEENS4_6LayoutINS5_IJSB_SB_SB_EEENS5_IJNSA_ILi0EEESX_SX_EEEEENS5_IJNS4_10UnderscoreES10_S10_EEEEENS4_23SM90_TMA_LOAD_MULTICASTENS4_14ComposedLayoutINS4_7SwizzleILi3ELi4ELi3EEENS4_18smem_ptr_flag_bitsILi16EEENSV_INS5_IJNSA_ILi8EEESG_EEENS5_IJSG_SB_EEEEEEEvNS4_8identityENS4_13SM90_TMA_LOADES1D_vS1E_EENS_8epilogue10collective6detail29Sm90TmaWarpSpecializedAdapterINS1I_15DefaultEpilogueISK_SL_SL_NS1H_6thread17LinearCombinationISK_Li1EffLNS1M_9ScaleType4KindE0ELNS_15FloatRoundStyleE2ESK_EENS1_15EpilogueDefaultEEEEEvvEEEEvNT_6ParamsE:
[----:B------:R-:W0:Y:S02]  /*0000*/  LDC R1, c[0x0][0x28] ;  /* 0x00000a00ff017b82 */ /* 0x000e240000000800 */
[----:B0-----:R-:W-:Y:S01]  /*0010*/  VIADD R1, R1, 0xfffffff8 ;  /* 0xfffffff801017836 */ /* 0x001fe20000000000 */
[----:B------:R-:W0:Y:S01]  /*0020*/  S2R R4, SR_TID.X ;  /* 0x0000000000047919 */ /* 0x000e220000002100 */
[----:B------:R-:W-:Y:S01]  /*0030*/  ELECT P0, URZ, PT ;  /* 0x00000000003f782f */ /* 0x000fe20003800000 */
[----:B------:R-:W-:Y:S01]  /*0040*/  BSSY B0, `(.L_x_0) ;  /* 0x000000f000007945 */ /* 0x000fe20003800000 */
[--C-:B0-----:R-:W-:Y:S02]  /*0050*/  SHF.R.U32.HI R0, RZ, 0x5, R4.reuse ;  /* 0x00000005ff007819 */ /* 0x101fe40000011604 */
[----:B------:R-:W-:-:S03]  /*0060*/  SHF.R.U32.HI R7, RZ, 0x7, R4 ;  /* 0x00000007ff077819 */ /* 0x000fc60000011604 */
[----:B------:R-:W0:Y:S04]  /*0070*/  SHFL.IDX PT, R2, R0, RZ, 0x1f ;  /* 0x00001fff00027589 */ /* 0x000e2800000e0000 */
[----:B------:R1:W2:Y:S01]  /*0080*/  SHFL.IDX PT, R10, R7, RZ, 0x1f ;  /* 0x00001fff070a7589 */ /* 0x0002a200000e0000 */
[----:B0-----:R-:W-:-:S13]  /*0090*/  ISETP.NE.OR P0, PT, R2, RZ, !P0 ;  /* 0x000000ff0200720c */ /* 0x001fda0004705670 */
[----:B-12---:R-:W-:Y:S05]  /*00a0*/  @P0 BRA `(.L_x_1) ;  /* 0x0000000000200947 */ /* 0x006fea0003800000 */
[----:B------:R-:W-:Y:S02]  /*00b0*/  ULDC.64 UR4, c[0x0][0x198] ;  /* 0x0000660000047ab9 */ /* 0x000fe40000000a00 */
[----:B------:R-:W-:Y:S02]  /*00c0*/  UIADD3 UR6, UP0, UR4, 0xf0, URZ ;  /* 0x000000f004067890 */ /* 0x000fe4000ff1e03f */
[----:B------:R-:W-:Y:S02]  /*00d0*/  UIADD3 UR4, UP1, UR4, 0x1f0, URZ ;  /* 0x000001f004047890 */ /* 0x000fe4000ff3e03f */
[----:B------:R-:W-:Y:S02]  /*00e0*/  UIADD3.X UR7, URZ, UR5, URZ, UP0, !UPT ;  /* 0x000000053f077290 */ /* 0x000fe400087fe43f */
[----:B------:R-:W-:-:S07]  /*00f0*/  UIADD3.X UR5, URZ, UR5, URZ, UP1, !UPT ;  /* 0x000000053f057290 */ /* 0x000fce0008ffe43f */
[----:B------:R0:W-:Y:S02]  /*0100*/  UTMACCTL.PF [UR6] ;  /* 0x00000000060079b9 */ /* 0x0001e40008040000 */
[----:B------:R0:W-:Y:S02]  /*0110*/  UTMACCTL.PF [UR4] ;  /* 0x00000000040079b9 */ /* 0x0001e40008040000 */
[----:B0-----:R-:W-:Y:S01]  /*0120*/  NOP ;  /* 0x0000000000007918 */ /* 0x001fe20000000000 */
.L_x_1:
[----:B------:R-:W-:Y:S05]  /*0130*/  BSYNC B0 ;  /* 0x0000000000007941 */ /* 0x000fea0003800000 */
.L_x_0:
[----:B------:R-:W0:Y:S02]  /*0140*/  SHFL.IDX PT, R8, R0, RZ, 0x1f ;  /* 0x00001fff00087589 */ /* 0x000e2400000e0000 */
[----:B0-----:R-:W-:-:S13]  /*0150*/  ISETP.NE.AND P0, PT, R8, RZ, PT ;  /* 0x000000ff0800720c */ /* 0x001fda0003f05270 */
[----:B------:R-:W-:Y:S05]  /*0160*/  @P0 BRA `(.L_x_2) ;  /* 0x0000000000600947 */ /* 0x000fea0003800000 */
[----:B------:R-:W0:Y:S01]  /*0170*/  S2UR UR8, SR_CgaCtaId ;  /* 0x00000000000879c3 */ /* 0x000e220000008800 */
[----:B------:R-:W-:Y:S01]  /*0180*/  UMOV UR4, 0x400 ;  /* 0x0000040000047882 */ /* 0x000fe20000000000 */
[----:B------:R-:W-:Y:S01]  /*0190*/  UMOV UR5, 0x1 ;  /* 0x0000000100057882 */ /* 0x000fe20000000000 */
[----:B------:R-:W-:Y:S01]  /*01a0*/  UMOV UR6, 0x2 ;  /* 0x0000000200067882 */ /* 0x000fe20000000000 */
[----:B------:R-:W-:Y:S01]  /*01b0*/  ELECT P0, URZ, PT ;  /* 0x00000000003f782f */ /* 0x000fe20003800000 */
[----:B------:R-:W-:-:S04]  /*01c0*/  UIADD3 UR6, -UR6, 0x100000, URZ ;  /* 0x0010000006067890 */ /* 0x000fc8000fffe13f */
[----:B------:R-:W-:Y:S02]  /*01d0*/  USHF.L.U32 UR7, UR6, 0xb, URZ ;  /* 0x0000000b06077899 */ /* 0x000fe4000800063f */
[----:B------:R-:W-:Y:S02]  /*01e0*/  USHF.L.U32 UR6, UR6, 0x1, URZ ;  /* 0x0000000106067899 */ /* 0x000fe4000800063f */
[----:B0-----:R-:W-:Y:S02]  /*01f0*/  ULEA UR8, UR8, UR4, 0x18 ;  /* 0x0000000408087291 */ /* 0x001fe4000f8ec03f */
[----:B------:R-:W-:-:S04]  /*0200*/  UIADD3 UR4, -UR5, 0x100000, URZ ;  /* 0x0010000005047890 */ /* 0x000fc8000fffe13f */
[----:B------:R-:W-:Y:S02]  /*0210*/  USHF.L.U32 UR5, UR4, 0xb, URZ ;  /* 0x0000000b04057899 */ /* 0x000fe4000800063f */
[----:B------:R-:W-:Y:S01]  /*0220*/  USHF.L.U32 UR4, UR4, 0x1, URZ ;  /* 0x0000000104047899 */ /* 0x000fe2000800063f */
[----:B------:R-:W0:Y:S11]  /*0230*/  FENCE.VIEW.ASYNC.S ;  /* 0x00000000000073c6 */ /* 0x000e360000000000 */
[----:B0-----:R0:W1:Y:S01]  /*0240*/  SYNCS.EXCH.64 URZ, [UR8], UR4 ;  /* 0x00000004083f75b2 */ /* 0x0010620008000100 */
[----:B------:R0:W2:Y:S01]  /*0250*/  SYNCS.EXCH.64 URZ, [UR8+0x28], UR6 ;  /* 0x00002806083f75b2 */ /* 0x0000a20008000100 */
[----:B------:R0:W3:Y:S01]  /*0260*/  SYNCS.EXCH.64 URZ, [UR8+0x8], UR4 ;  /* 0x00000804083f75b2 */ /* 0x0000e20008000100 */
[----:B------:R0:W4:Y:S01]  /*0270*/  SYNCS.EXCH.64 URZ, [UR8+0x30], UR6 ;  /* 0x00003006083f75b2 */ /* 0x0001220008000100 */
[----:B------:R0:W0:Y:S01]  /*0280*/  SYNCS.EXCH.64 URZ, [UR8+0x10], UR4 ;  /* 0x00001004083f75b2 */ /* 0x0000220008000100 */
[----:B------:R0:W0:Y:S01]  /*0290*/  SYNCS.EXCH.64 URZ, [UR8+0x38], UR6 ;  /* 0x00003806083f75b2 */ /* 0x0000220008000100 */
[----:B------:R0:W0:Y:S01]  /*02a0*/  SYNCS.EXCH.64 URZ, [UR8+0x18], UR4 ;  /* 0x00001804083f75b2 */ /* 0x0000220008000100 */
[----:B------:R0:W0:Y:S01]  /*02b0*/  SYNCS.EXCH.64 URZ, [UR8+0x40], UR6 ;  /* 0x00004006083f75b2 */ /* 0x0000220008000100 */
[----:B------:R0:W0:Y:S01]  /*02c0*/  SYNCS.EXCH.64 URZ, [UR8+0x20], UR4 ;  /* 0x00002004083f75b2 */ /* 0x0000220008000100 */
[----:B------:R0:W0:Y:S01]  /*02d0*/  SYNCS.EXCH.64 URZ, [UR8+0x48], UR6 ;  /* 0x00004806083f75b2 */ /* 0x0000220008000100 */
[----:B------:R-:W-:Y:S01]  /*02e0*/  NOP ;  /* 0x0000000000007918 */ /* 0x000fe20000000000 */
.L_x_2:
[----:B------:R-:W5:Y:S01]  /*02f0*/  SHFL.IDX PT, R9, R0, RZ, 0x1f ;  /* 0x00001fff00097589 */ /* 0x000f6200000e0000 */
[----:B------:R-:W1:Y:S01]  /*0300*/  S2UR UR12, SR_CTAID.X ;  /* 0x00000000000c79c3 */ /* 0x000e620000002500 */
[----:B------:R-:W-:Y:S02]  /*0310*/  SHF.R.S32.HI R3, RZ, 0x1f, R4 ;  /* 0x0000001fff037819 */ /* 0x000fe40000011404 */
[----:B------:R-:W-:Y:S01]  /*0320*/  ELECT P0, URZ, PT ;  /* 0x00000000003f782f */ /* 0x000fe20003800000 */
[----:B------:R-:W2:Y:S01]  /*0330*/  SHFL.IDX PT, R5, R0, RZ, 0x1f ;  /* 0x00001fff00057589 */ /* 0x000ea200000e0000 */
[----:B------:R-:W-:Y:S02]  /*0340*/  ELECT P1, URZ, PT ;  /* 0x00000000003f782f */ /* 0x000fe40003820000 */
[----:B------:R-:W-:Y:S01]  /*0350*/  LEA.HI R3, R3, R4, RZ, 0x7 ;  /* 0x0000000403037211 */ /* 0x000fe200078f38ff */
[----:B0-----:R-:W-:Y:S01]  /*0360*/  ULDC UR4, c[0x0][0x150] ;  /* 0x0000540000047ab9 */ /* 0x001fe20000000800 */
[----:B------:R-:W0:Y:S01]  /*0370*/  S2R R6, SR_CTAID.Y ;  /* 0x0000000000067919 */ /* 0x000e220000002600 */
[----:B------:R-:W-:Y:S01]  /*0380*/  SHF.R.S32.HI R11, RZ, 0x1f, R8 ;  /* 0x0000001fff0b7819 */ /* 0x000fe20000011408 */
[----:B------:R-:W3:Y:S01]  /*0390*/  LDC R21, c[0x0][0x148] ;  /* 0x00005200ff157b82 */ /* 0x000ee20000000800 */
[----:B------:R-:W-:Y:S01]  /*03a0*/  LOP3.LUT R3, R3, 0xffffff80, RZ, 0xc0, !PT ;  /* 0xffffff8003037812 */ /* 0x000fe200078ec0ff */
[----:B------:R-:W-:Y:S01]  /*03b0*/  UMOV UR11, 0x80 ;  /* 0x00000080000b7882 */ /* 0x000fe20000000000 */
[----:B------:R-:W-:Y:S01]  /*03c0*/  LEA.HI R11, R11, R8, RZ, 0x2 ;  /* 0x000000080b0b7211 */ /* 0x000fe200078f10ff */
[----:B------:R-:W-:Y:S01]  /*03d0*/  NOP ;  /* 0x0000000000007918 */ /* 0x000fe20000000000 */
[----:B------:R-:W-:Y:S01]  /*03e0*/  NOP ;  /* 0x0000000000007918 */ /* 0x000fe20000000000 */
[----:B------:R-:W-:Y:S01]  /*03f0*/  IMAD.IADD R3, R4, 0x1, -R3 ;  /* 0x0000000104037824 */ /* 0x000fe200078e0a03 */
[----:B------:R-:W-:Y:S01]  /*0400*/  LOP3.LUT R11, R11, 0x3ffffffc, RZ, 0xc0, !PT ;  /* 0x3ffffffc0b0b7812 */ /* 0x000fe200078ec0ff */
[----:B------:R-:W4:Y:S01]  /*0410*/  LDC R15, c[0x0][0x140] ;  /* 0x00005000ff0f7b82 */ /* 0x000f220000000800 */
[C---:B------:R-:W-:Y:S01]  /*0420*/  VIADD R35, R10.reuse, 0xffffffff ;  /* 0xffffffff0a237836 */ /* 0x040fe20000000000 */
[----:B------:R-:W-:-:S02]  /*0430*/  ISETP.NE.AND P2, PT, R10, RZ, PT ;  /* 0x000000ff0a00720c */ /* 0x000fc40003f45270 */
[----:B------:R-:W-:Y:S01]  /*0440*/  SHF.R.S32.HI R14, RZ, 0x1f, R3 ;  /* 0x0000001fff0e7819 */ /* 0x000fe20000011403 */
[----:B------:R-:W-:Y:S01]  /*0450*/  IMAD.IADD R11, R8, 0x1, -R11 ;  /* 0x00000001080b7824 */ /* 0x000fe200078e0a0b */
[----:B-----5:R-:W-:Y:S02]  /*0460*/  ISETP.NE.OR P0, PT, R9, RZ, !P0 ;  /* 0x000000ff0900720c */ /* 0x020fe40004705670 */
[----:B-1----:R-:W-:Y:S01]  /*0470*/  I2FP.F32.U32 R12, UR12 ;  /* 0x0000000c000c7c45 */ /* 0x002fe20008201000 */
[----:B------:R-:W1:Y:S01]  /*0480*/  LDC R13, c[0x0][0x144] ;  /* 0x00005100ff0d7b82 */ /* 0x000e620000000800 */
[----:B--2---:R-:W-:Y:S02]  /*0490*/  ISETP.NE.OR P1, PT, R5, RZ, !P1 ;  /* 0x000000ff0500720c */ /* 0x004fe40004f25670 */
[----:B------:R-:W-:Y:S01]  /*04a0*/  LEA.HI R0, R14, R3, RZ, 0x3 ;  /* 0x000000030e007211 */ /* 0x000fe200078f18ff */
[----:B------:R-:W-:Y:S01]  /*04b0*/  FMUL R12, R12, UR4 ;  /* 0x000000040c0c7c20 */ /* 0x000fe20008400000 */
[----:B------:R-:W-:Y:S01]  /*04c0*/  ULDC UR4, c[0x0][0x154] ;  /* 0x0000550000047ab9 */ /* 0x000fe20000000800 */
[----:B------:R-:W-:-:S02]  /*04d0*/  SHF.R.S32.HI R5, RZ, 0x1f, R2 ;  /* 0x0000001fff057819 */ /* 0x000fc40000011402 */
[--C-:B------:R-:W-:Y:S02]  /*04e0*/  SHF.R.S32.HI R9, RZ, 0x3, R0.reuse ;  /* 0x00000003ff097819 */ /* 0x100fe40000011400 */
[----:B------:R-:W-:Y:S01]  /*04f0*/  VOTEU.ALL UP0, P0 ;  /* 0x00000000003f7886 */ /* 0x000fe20000000000 */
[----:B------:R-:W-:Y:S01]  /*0500*/  SHF.R.S32.HI R0, RZ, 0x1f, R0 ;  /* 0x0000001fff007819 */ /* 0x000fe20000011400 */
[----:B------:R-:W2:Y:S01]  /*0510*/  F2I.U32.TRUNC.NTZ R12, R12 ;  /* 0x0000000c000c7305 */ /* 0x000ea2000020f000 */
[----:B0-----:R-:W-:Y:S01]  /*0520*/  I2FP.F32.U32 R8, R6 ;  /* 0x0000000600087245 */ /* 0x001fe20000201000 */
[----:B------:R-:W-:Y:S01]  /*0530*/  VOTEU.ALL UP1, P1 ;  /* 0x00000000003f7886 */ /* 0x000fe20000820000 */
[----:B------:R-:W0:Y:S01]  /*0540*/  @!UP0 S2UR UR7, SR_CgaCtaId ;  /* 0x00000000000789c3 */ /* 0x000e220000008800 */
[----:B------:R-:W-:Y:S01]  /*0550*/  LEA.HI R0, R0, R9, RZ, 0x2 ;  /* 0x0000000900007211 */ /* 0x000fe200078f10ff */
[----:B------:R-:W-:Y:S01]  /*0560*/  @!UP0 UMOV UR6, 0x400 ;  /* 0x0000040000068882 */ /* 0x000fe20000000000 */
[----:B------:R-:W-:Y:S01]  /*0570*/  FMUL R8, R8, UR4 ;  /* 0x0000000408087c20 */ /* 0x000fe20008400000 */
[----:B------:R-:W-:Y:S01]  /*0580*/  LEA.HI R5, R5, R2, RZ, 0x2 ;  /* 0x0000000205057211 */ /* 0x000fe200078f10ff */
[----:B------:R-:W-:Y:S01]  /*0590*/  UMOV UR4, 0x20 ;  /* 0x0000002000047882 */ /* 0x000fe20000000000 */
[----:B------:R-:W-:Y:S01]  /*05a0*/  LOP3.LUT R0, R0, 0xfffffffc, RZ, 0xc0, !PT ;  /* 0xfffffffc00007812 */ /* 0x000fe200078ec0ff */
[----:B------:R-:W-:-:S04]  /*05b0*/  @!UP0 UIADD3 UR4, -UR4, 0x100000, URZ ;  /* 0x0010000004048890 */ /* 0x000fc8000fffe13f */
[----:B------:R-:W-:Y:S02]  /*05c0*/  @!UP0 USHF.L.U32 UR5, UR4, 0xb, URZ ;  /* 0x0000000b04058899 */ /* 0x000fe4000800063f */
[----:B------:R-:W-:Y:S01]  /*05d0*/  @!UP0 USHF.L.U32 UR4, UR4, 0x1, URZ ;  /* 0x0000000104048899 */ /* 0x000fe2000800063f */
[----:B------:R-:W5:Y:S01]  /*05e0*/  @!UP1 S2UR UR10, SR_CgaCtaId ;  /* 0x00000000000a99c3 */ /* 0x000f620000008800 */
[----:B------:R-:W3:Y:S01]  /*05f0*/  F2I.U32.TRUNC.NTZ R8, R8 ;  /* 0x0000000800087305 */ /* 0x000ee2000020f000 */
[----:B------:R-:W-:Y:S01]  /*0600*/  LOP3.LUT R5, R5, 0xfffffffc, RZ, 0xc0, !PT ;  /* 0xfffffffc05057812 */ /* 0x000fe200078ec0ff */
[----:B------:R-:W-:Y:S01]  /*0610*/  IMAD.IADD R0, R9, 0x1, -R0 ;  /* 0x0000000109007824 */ /* 0x000fe200078e0a00 */
[----:B------:R-:W-:Y:S01]  /*0620*/  @!UP1 UMOV UR9, 0x400 ;  /* 0x0000040000099882 */ /* 0x000fe20000000000 */
[----:B--2---:R-:W-:Y:S01]  /*0630*/  IMAD.MOV R12, RZ, RZ, -R12 ;  /* 0x000000ffff0c7224 */ /* 0x004fe200078e0a0c */
[----:B------:R-:W-:Y:S01]  /*0640*/  VOTEU.ALL UP2, P1 ;  /* 0x00000000003f7886 */ /* 0x000fe20000840000 */
[----:B------:R-:W-:Y:S01]  /*0650*/  IMAD R0, R11, 0x4, R0 ;  /* 0x000000040b007824 */ /* 0x000fe200078e0200 */
[----:B------:R-:W-:Y:S01]  /*0660*/  VOTEU.ALL UP3, P1 ;  /* 0x00000000003f7886 */ /* 0x000fe20000860000 */
[----:B------:R-:W-:Y:S01]  /*0670*/  IMAD.IADD R5, R2, 0x1, -R5 ;  /* 0x0000000102057824 */ /* 0x000fe200078e0a05 */
[----:B------:R-:W-:Y:S01]  /*0680*/  VOTEU.ALL UP4, P1 ;  /* 0x00000000003f7886 */ /* 0x000fe20000880000 */
[C---:B------:R-:W-:Y:S01]  /*0690*/  IMAD.SHL.U32 R9, R0.reuse, 0x4, RZ ;  /* 0x0000000400097824 */ /* 0x040fe200078e00ff */
[----:B------:R-:W-:Y:S01]  /*06a0*/  VOTEU.ALL UP5, P1 ;  /* 0x00000000003f7886 */ /* 0x000fe200008a0000 */
[----:B----4-:R-:W-:Y:S01]  /*06b0*/  ISETP.EQ.U32.AND P3, PT, R15, 0x1, PT ;  /* 0x000000010f00780c */ /* 0x010fe20003f62070 */
[----:B-1----:R-:W-:Y:S01]  /*06c0*/  IMAD R20, R13, R12, UR12 ;  /* 0x0000000c0d147e24 */ /* 0x002fe2000f8e020c */
[----:B------:R-:W-:Y:S01]  /*06d0*/  ISETP.NE.AND P1, PT, R5, 0x3, PT ;  /* 0x000000030500780c */ /* 0x000fe20003f25270 */
[----:B0-----:R-:W-:Y:S01]  /*06e0*/  @!UP0 ULEA UR8, UR7, UR6, 0x18 ;  /* 0x0000000607088291 */ /* 0x001fe2000f8ec03f */
[----:B---3--:R-:W-:Y:S01]  /*06f0*/  IMAD.MOV R24, RZ, RZ, -R8 ;  /* 0x000000ffff187224 */ /* 0x008fe200078e0a08 */
[----:B------:R-:W-:Y:S01]  /*0700*/  LOP3.LUT R152, R0, 0xc, R9, 0x78, !PT ;  /* 0x0000000c00987812 */ /* 0x000fe200078e7809 */
[----:B------:R-:W-:-:S04]  /*0710*/  @!UP1 UIADD3 UR6, -UR11, 0x100000, URZ ;  /* 0x001000000b069890 */ /* 0x000fc8000fffe13f */
[----:B------:R-:W-:Y:S02]  /*0720*/  @!UP1 USHF.L.U32 UR7, UR6, 0xb, URZ ;  /* 0x0000000b06079899 */ /* 0x000fe4000800063f */
[----:B------:R-:W-:Y:S01]  /*0730*/  @!UP1 USHF.L.U32 UR6, UR6, 0x1, URZ ;  /* 0x0000000106069899 */ /* 0x000fe2000800063f */
[----:B------:R-:W-:Y:S01]  /*0740*/  ISETP.EQ.OR P1, PT, R5, RZ, !P1 ;  /* 0x000000ff0500720c */ /* 0x000fe20004f22670 */
[----:B------:R-:W-:Y:S01]  /*0750*/  IMAD R9, R21, R24, R6 ;  /* 0x0000001815097224 */ /* 0x000fe200078e0206 */
[----:B------:R-:W-:Y:S01]  /*0760*/  VOTEU.ALL UP0, P0 ;  /* 0x00000000003f7886 */ /* 0x000fe20000000000 */
[----:B------:R-:W-:Y:S01]  /*0770*/  ISETP.GE.U32.AND P5, PT, R35, 0x2, PT ;  /* 0x000000022300780c */ /* 0x000fe20003fa6070 */
[----:B-----5:R-:W-:Y:S01]  /*0780*/  @!UP1 ULEA UR9, UR10, UR9, 0x18 ;  /* 0x000000090a099291 */ /* 0x020fe2000f8ec03f */
[----:B------:R-:W-:Y:S01]  /*0790*/  ISETP.EQ.AND P1, PT, R10, RZ, P1 ;  /* 0x000000ff0a00720c */ /* 0x000fe20000f22270 */
[----:B------:R-:W-:Y:S01]  /*07a0*/  VOTEU.ALL UP1, P0 ;  /* 0x00000000003f7886 */ /* 0x000fe20000020000 */
[----:B------:R-:W-:Y:S01]  /*07b0*/  LOP3.LUT P0, RZ, R3, 0x7, RZ, 0xc0, !PT ;  /* 0x0000000703ff7812 */ /* 0x000fe2000780c0ff */
[----:B------:R-:W0:Y:S02]  /*07c0*/  FENCE.VIEW.ASYNC.S ;  /* 0x00000000000073c6 */ /* 0x000e240000000000 */
[----:B0-----:R0:W1:Y:S01]  /*07d0*/  @!UP0 SYNCS.EXCH.64 URZ, [UR8+0x80], UR4 ;  /* 0x00008004083f85b2 */ /* 0x0010620008000100 */
[----:B------:R-:W-:Y:S01]  /*07e0*/  ISETP.NE.AND P4, PT, R9, R152, PT ;  /* 0x000000980900720c */ /* 0x000fe20003f85270 */
[----:B------:R0:W2:Y:S01]  /*07f0*/  SHFL.IDX PT, R0, R7, RZ, 0x1f ;  /* 0x00001fff07007589 */ /* 0x0000a200000e0000 */
[----:B------:R-:W-:-:S02]  /*0800*/  ISETP.LT.U32.AND P0, PT, R152, 0x2, !P0 ;  /* 0x000000029800780c */ /* 0x000fc40004701070 */
[----:B------:R-:W-:Y:S02]  /*0810*/  ISETP.EQ.OR P4, PT, R20, RZ, !P4 ;  /* 0x000000ff1400720c */ /* 0x000fe40006782670 */
[----:B------:R-:W-:Y:S02]  /*0820*/  SEL R16, RZ, 0x1, !P1 ;  /* 0x00000001ff107807 */ /* 0x000fe40004800000 */
[----:B------:R-:W-:Y:S02]  /*0830*/  PLOP3.LUT P0, PT, P0, P4, PT, 0x80, 0x0 ;  /* 0x000000000000781c */ /* 0x000fe40000709070 */
[----:B------:R-:W-:Y:S02]  /*0840*/  SEL R16, R16, 0x2, P5 ;  /* 0x0000000210107807 */ /* 0x000fe40002800000 */
[----:B------:R-:W-:Y:S01]  /*0850*/  P2R R155, PR, RZ, 0x1 ;  /* 0x00000001ff9b7803 */ /* 0x000fe20000000000 */
[----:B------:R0:W3:Y:S01]  /*0860*/  @!UP1 SYNCS.EXCH.64 URZ, [UR8+0x88], UR4 ;  /* 0x00008804083f95b2 */ /* 0x0000e20008000100 */
[----:B------:R-:W-:Y:S01]  /*0870*/  NOP ;  /* 0x0000000000007918 */ /* 0x000fe20000000000 */
[----:B------:R0:W4:Y:S01]  /*0880*/  @!UP2 SYNCS.EXCH.64 URZ, [UR9+0x60], UR6 ;  /* 0x00006006093fa5b2 */ /* 0x0001220008000100 */
[----:B------:R0:W0:Y:S01]  /*0890*/  @!UP3 SYNCS.EXCH.64 URZ, [UR9+0x68], UR6 ;  /* 0x00006806093fb5b2 */ /* 0x0000220008000100 */
[----:B------:R0:W0:Y:S01]  /*08a0*/  @!UP4 SYNCS.EXCH.64 URZ, [UR9+0x70], UR6 ;  /* 0x00007006093fc5b2 */ /* 0x0000220008000100 */
[----:B------:R0:W0:Y:S01]  /*08b0*/  @!UP5 SYNCS.EXCH.64 URZ, [UR9+0x78], UR6 ;  /* 0x00007806093fd5b2 */ /* 0x0000220008000100 */
[----:B------:R-:W-:Y:S01]  /*08c0*/  NOP ;  /* 0x0000000000007918 */ /* 0x000fe20000000000 */
[----:B------:R-:W-:Y:S05]  /*08d0*/  @!P3 BRA `(.L_x_3) ;  /* 0x000000000008b947 */ /* 0x000fea0003800000 */
[----:B01-34-:R-:W-:Y:S01]  /*08e0*/  UCGABAR_ARV ;  /* 0x00000000000079c7 */ /* 0x01bfe20008000000 */
[----:B------:R-:W-:Y:S05]  /*08f0*/  BRA `(.L_x_4) ;  /* 0x0000000000047947 */ /* 0x000fea0003800000 */
.L_x_3:
[----:B01-34-:R-:W-:Y:S01]  /*0900*/  NOP ;  /* 0x0000000000007918 */ /* 0x01bfe20000000000 */
.L_x_4:
[----:B------:R-:W-:Y:S01]  /*0910*/  ULDC.64 UR4, c[0x0][0x598] ;  /* 0x0001660000047ab9 */ /* 0x000fe20000000a00 */
[----:B------:R-:W-:Y:S01]  /*0920*/  ULDC.64 UR36, c[0x0][0x208] ;  /* 0x0000820000247ab9 */ /* 0x000fe20000000a00 */
[----:B------:R-:W-:-:S04]  /*0930*/  ISETP.NE.U32.AND P0, PT, RZ, UR4, PT ;  /* 0x00000004ff007c0c */ /* 0x000fc8000bf05070 */
[----:B------:R-:W-:-:S13]  /*0940*/  ISETP.NE.AND.EX P0, PT, RZ, UR5, PT, P0 ;  /* 0x00000005ff007c0c */ /* 0x000fda000bf05300 */
[----:B------:R-:W-:Y:S05]  /*0950*/  @!P0 BRA `(.L_x_5) ;  /* 0x00000000001c8947 */ /* 0x000fea0003800000 */
[----:B------:R-:W0:Y:S02]  /*0960*/  LDC.64 R8, c[0x0][0x598] ;  /* 0x00016600ff087b82 */ /* 0x000e240000000a00 */
[----:B0-----:R-:W3:Y:S02]  /*0970*/  LDG.E.64 R8, desc[UR36][R8.64] ;  /* 0x0000002408087981 */ /* 0x001ee4000c1e1b00 */
[----:B---3--:R-:W-:-:S04]  /*0980*/  ISETP.NE.U32.AND P0, PT, R8, RZ, PT ;  /* 0x000000ff0800720c */ /* 0x008fc80003f05070 */
[----:B------:R-:W-:-:S13]  /*0990*/  ISETP.NE.AND.EX P0, PT, R9, RZ, PT, P0 ;  /* 0x000000ff0900720c */ /* 0x000fda0003f05300 */
[----:B------:R-:W-:Y:S05]  /*09a0*/  @!P0 BRA `(.L_x_5) ;  /* 0x0000000000088947 */ /* 0x000fea0003800000 */
[----:B------:R0:W5:Y:S01]  /*09b0*/  LD.E R153, desc[UR36][R8.64] ;  /* 0x0000002408997980 */ /* 0x000162000c101900 */
[----:B------:R-:W-:Y:S05]  /*09c0*/  BRA `(.L_x_6) ;  /* 0x0000000000247947 */ /* 0x000fea0003800000 */
.L_x_5:
[----:B------:R-:W-:Y:S02]  /*09d0*/  ULDC.64 UR4, c[0x0][0x588] ;  /* 0x0001620000047ab9 */ /* 0x000fe40000000a00 */
[----:B------:R-:W-:-:S04]  /*09e0*/  ISETP.NE.U32.AND P0, PT, RZ, UR4, PT ;  /* 0x00000004ff007c0c */ /* 0x000fc8000bf05070 */
[----:B------:R-:W-:-:S13]  /*09f0*/  ISETP.NE.AND.EX P0, PT, RZ, UR5, PT, P0 ;  /* 0x00000005ff007c0c */ /* 0x000fda000bf05300 */
[----:B------:R-:W-:Y:S05]  /*0a00*/  @!P0 BRA `(.L_x_7) ;  /* 0x00000000000c8947 */ /* 0x000fea0003800000 */
[----:B------:R-:W0:Y:S02]  /*0a10*/  LDC.64 R8, c[0x0][0x588] ;  /* 0x00016200ff087b82 */ /* 0x000e240000000a00 */
[----:B0-----:R1:W5:Y:S01]  /*0a20*/  LDG.E R153, desc[UR36][R8.64] ;  /* 0x0000002408997981 */ /* 0x001362000c1e1900 */
[----:B------:R-:W-:Y:S05]  /*0a30*/  BRA `(.L_x_6) ;  /* 0x0000000000087947 */ /* 0x000fea0003800000 */
.L_x_7:
[----:B------:R-:W-:Y:S02]  /*0a40*/  ULDC UR4, c[0x0][0x580] ;  /* 0x0001600000047ab9 */ /* 0x000fe40000000800 */
[----:B------:R-:W-:-:S07]  /*0a50*/  IMAD.U32 R153, RZ, RZ, UR4 ;  /* 0x00000004ff997e24 */ /* 0x000fce000f8e00ff */
.L_x_6:
[----:B------:R-:W-:Y:S02]  /*0a60*/  ULDC.64 UR4, c[0x0][0x5a0] ;  /* 0x0001680000047ab9 */ /* 0x000fe40000000a00 */
[----:B------:R-:W-:-:S04]  /*0a70*/  ISETP.NE.U32.AND P0, PT, RZ, UR4, PT ;  /* 0x00000004ff007c0c */ /* 0x000fc8000bf05070 */
[----:B------:R-:W-:-:S13]  /*0a80*/  ISETP.NE.AND.EX P0, PT, RZ, UR5, PT, P0 ;  /* 0x00000005ff007c0c */ /* 0x000fda000bf05300 */
[----:B------:R-:W-:Y:S05]  /*0a90*/  @!P0 BRA `(.L_x_8) ;  /* 0x00000000001c8947 */ /* 0x000fea0003800000 */
[----:B01----:R-:W0:Y:S02]  /*0aa0*/  LDC.64 R8, c[0x0][0x5a0] ;  /* 0x00016800ff087b82 */ /* 0x003e240000000a00 */
[----:B0-----:R-:W3:Y:S02]  /*0ab0*/  LDG.E.64 R8, desc[UR36][R8.64] ;  /* 0x0000002408087981 */ /* 0x001ee4000c1e1b00 */
[----:B---3--:R-:W-:-:S04]  /*0ac0*/  ISETP.NE.U32.AND P0, PT, R8, RZ, PT ;  /* 0x000000ff0800720c */ /* 0x008fc80003f05070 */
[----:B------:R-:W-:-:S13]  /*0ad0*/  ISETP.NE.AND.EX P0, PT, R9, RZ, PT, P0 ;  /* 0x000000ff0900720c */ /* 0x000fda0003f05300 */
[----:B------:R-:W-:Y:S05]  /*0ae0*/  @!P0 BRA `(.L_x_8) ;  /* 0x0000000000088947 */ /* 0x000fea0003800000 */
[----:B------:R0:W5:Y:S01]  /*0af0*/  LD.E R154, desc[UR36][R8.64] ;  /* 0x00000024089a7980 */ /* 0x000162000c101900 */
[----:B------:R-:W-:Y:S05]  /*0b00*/  BRA `(.L_x_9) ;  /* 0x0000000000247947 */ /* 0x000fea0003800000 */
.L_x_8:
[----:B------:R-:W-:Y:S02]  /*0b10*/  ULDC.64 UR4, c[0x0][0x590] ;  /* 0x0001640000047ab9 */ /* 0x000fe40000000a00 */
[----:B------:R-:W-:-:S04]  /*0b20*/  ISETP.NE.U32.AND P0, PT, RZ, UR4, PT ;  /* 0x00000004ff007c0c */ /* 0x000fc8000bf05070 */
[----:B------:R-:W-:-:S13]  /*0b30*/  ISETP.NE.AND.EX P0, PT, RZ, UR5, PT, P0 ;  /* 0x00000005ff007c0c */ /* 0x000fda000bf05300 */
[----:B------:R-:W-:Y:S05]  /*0b40*/  @!P0 BRA `(.L_x_10) ;  /* 0x00000000000c8947 */ /* 0x000fea0003800000 */
[----:B01----:R-:W0:Y:S02]  /*0b50*/  LDC.64 R8, c[0x0][0x590] ;  /* 0x00016400ff087b82 */ /* 0x003e240000000a00 */
[----:B0-----:R1:W5:Y:S01]  /*0b60*/  LDG.E R154, desc[UR36][R8.64] ;  /* 0x00000024089a7981 */ /* 0x001362000c1e1900 */
[----:B------:R-:W-:Y:S05]  /*0b70*/  BRA `(.L_x_9) ;  /* 0x0000000000087947 */ /* 0x000fea0003800000 */
.L_x_10:
[----:B------:R-:W-:Y:S02]  /*0b80*/  ULDC UR4, c[0x0][0x584] ;  /* 0x0001610000047ab9 */ /* 0x000fe40000000800 */
[----:B------:R-:W-:-:S07]  /*0b90*/  IMAD.U32 R154, RZ, RZ, UR4 ;  /* 0x00000004ff9a7e24 */ /* 0x000fce000f8e00ff */
.L_x_9:
[----:B------:R-:W3:Y:S01]  /*0ba0*/  LDC R2, c[0x0][0x65c] ;  /* 0x00019700ff027b82 */ /* 0x000ee20000000800 */
[----:B------:R-:W-:Y:S01]  /*0bb0*/  ULDC UR6, c[0x0][0x28c] ;  /* 0x0000a30000067ab9 */ /* 0x000fe20000000800 */
[----:B------:R-:W-:Y:S01]  /*0bc0*/  ISETP.NE.AND P0, PT, R10, 0x2, PT ;  /* 0x000000020a00780c */ /* 0x000fe20003f05270 */
[----:B------:R-:W-:Y:S01]  /*0bd0*/  UIADD3 UR6, UR6, 0x7f, URZ ;  /* 0x0000007f06067890 */ /* 0x000fe2000fffe03f */
[----:B01----:R-:W-:Y:S01]  /*0be0*/  IMAD.U32 R8, RZ, RZ, UR12 ;  /* 0x0000000cff087e24 */ /* 0x003fe2000f8e00ff */
[----:B------:R-:W-:Y:S01]  /*0bf0*/  UMOV UR38, URZ ;  /* 0x0000003f00267c82 */ /* 0x000fe20008000000 */
[----:B------:R-:W-:Y:S01]  /*0c00*/  IMAD.MOV.U32 R9, RZ, RZ, RZ ;  /* 0x000000ffff097224 */ /* 0x000fe200078e00ff */
[----:B------:R-:W-:Y:S01]  /*0c10*/  USHF.R.S32.HI UR7, URZ, 0x1f, UR6 ;  /* 0x0000001f3f077899 */ /* 0x000fe20008011406 */
[----:B------:R-:W-:Y:S01]  /*0c20*/  UMOV UR39, URZ ;  /* 0x0000003f00277c82 */ /* 0x000fe20008000000 */
[----:B------:R-:W-:Y:S02]  /*0c30*/  ULDC.64 UR8, c[0x0][0x650] ;  /* 0x0001940000087ab9 */ /* 0x000fe40000000a00 */
[----:B------:R-:W-:-:S04]  /*0c40*/  ULEA.HI UR7, UR7, UR6, URZ, 0x7 ;  /* 0x0000000607077291 */ /* 0x000fc8000f8f383f */
[----:B------:R-:W-:Y:S01]  /*0c50*/  USHF.R.S32.HI UR40, URZ, 0x7, UR7 ;  /* 0x000000073f287899 */ /* 0x000fe20008011407 */
[----:B---3--:R-:W-:-:S13]  /*0c60*/  ISETP.NE.AND P1, PT, R2, 0x1, PT ;  /* 0x000000010200780c */ /* 0x008fda0003f25270 */
[----:B------:R-:W0:Y:S01]  /*0c70*/  @P1 LDC R19, c[0x0][0x10] ;  /* 0x00000400ff131b82 */ /* 0x000e220000000800 */
[----:B------:R-:W-:Y:S02]  /*0c80*/  @P1 IMAD.MOV.U32 R7, RZ, RZ, RZ ;  /* 0x000000ffff071224 */ /* 0x000fe400078e00ff */
[----:B------:R-:W-:-:S05]  /*0c90*/  @P1 IMAD.MOV.U32 R17, RZ, RZ, RZ ;  /* 0x000000ffff111224 */ /* 0x000fca00078e00ff */
[----:B------:R-:W1:Y:S01]  /*0ca0*/  @!P1 LDC R11, c[0x0][0xc] ;  /* 0x00000300ff0b9b82 */ /* 0x000e620000000800 */
[----:B------:R-:W-:Y:S01]  /*0cb0*/  ULDC UR4, c[0x0][0xc] ;  /* 0x0000030000047ab9 */ /* 0x000fe20000000800 */
[----:B------:R-:W-:Y:S02]  /*0cc0*/  ULDC UR5, c[0x0][0x10] ;  /* 0x0000040000057ab9 */ /* 0x000fe40000000800 */
[----:B------:R-:W-:-:S04]  /*0cd0*/  UIMAD.WIDE.U32 UR4, UR4, UR5, URZ ;  /* 0x00000005040472a5 */ /* 0x000fc8000f8e003f */
[----:B------:R-:W3:Y:S01]  /*0ce0*/  LDC R2, c[0x0][0x14] ;  /* 0x00000500ff027b82 */ /* 0x000ee20000000800 */
[----:B0-----:R-:W-:-:S04]  /*0cf0*/  @P1 IMAD.WIDE.U32 R18, R19, UR12, R6 ;  /* 0x0000000c13121c25 */ /* 0x001fc8000f8e0006 */
[----:B------:R-:W-:Y:S02]  /*0d00*/  @P1 IMAD.IADD R17, R19, 0x1, R17 ;  /* 0x0000000113111824 */ /* 0x000fe400078e0211 */
[----:B-1----:R-:W-:-:S04]  /*0d10*/  @!P1 IMAD.WIDE.U32 R8, R6, R11, R8 ;  /* 0x0000000b06089225 */ /* 0x002fc800078e0008 */
[----:B------:R-:W-:Y:S02]  /*0d20*/  @!P1 IMAD.MOV.U32 R18, RZ, RZ, R8 ;  /* 0x000000ffff129224 */ /* 0x000fe400078e0008 */
[----:B------:R-:W-:Y:S02]  /*0d30*/  @!P1 IMAD.MOV.U32 R17, RZ, RZ, R9 ;  /* 0x000000ffff119224 */ /* 0x000fe400078e0009 */
[----:B---3--:R-:W-:-:S04]  /*0d40*/  IMAD.WIDE.U32 R12, R2, UR4, RZ ;  /* 0x00000004020c7c25 */ /* 0x008fc8000f8e00ff */
[----:B------:R-:W-:Y:S01]  /*0d50*/  IMAD R23, R2, UR5, RZ ;  /* 0x0000000502177c24 */ /* 0x000fe2000f8e02ff */
[----:B------:R0:W-:Y:S03]  /*0d60*/  STL.64 [R1], R12 ;  /* 0x0000000c01007387 */ /* 0x0001e60000100a00 */
[----:B------:R-:W-:Y:S01]  /*0d70*/  IMAD.IADD R23, R13, 0x1, R23 ;  /* 0x000000010d177824 */ /* 0x000fe200078e0217 */
[----:B------:R-:W-:Y:S06]  /*0d80*/  @P0 BRA `(.L_x_11) ;  /* 0x0000000000200947 */ /* 0x000fec0003800000 */
[----:B------:R-:W-:Y:S01]  /*0d90*/  UISETP.GE.U32.AND UP0, UPT, UR40, 0x5, UPT ;  /* 0x000000052800788c */ /* 0x000fe2000bf06070 */
[----:B------:R-:W-:Y:S01]  /*0da0*/  IADD3 R18, P0, R18, R12, RZ ;  /* 0x0000000c12127210 */ /* 0x000fe20007f1e0ff */
[----:B------:R-:W-:Y:S01]  /*0db0*/  UIMAD.WIDE.U32 UR4, UR40, -0x33333333, URZ ;  /* 0xcccccccd280478a5 */ /* 0x000fe2000f8e003f */
[----:B------:R-:W-:-:S03]  /*0dc0*/  UMOV UR39, URZ ;  /* 0x0000003f00277c82 */ /* 0x000fc60008000000 */
[----:B------:R-:W-:Y:S01]  /*0dd0*/  USHF.R.U32.HI UR4, URZ, 0x2, UR5 ;  /* 0x000000023f047899 */ /* 0x000fe20008011605 */
[----:B------:R-:W-:-:S03]  /*0de0*/  IMAD.X R17, R23, 0x1, R17, P0 ;  /* 0x0000000117117824 */ /* 0x000fc600000e0611 */
[----:B------:R-:W-:Y:S02]  /*0df0*/  UIMAD UR38, UR4, -0x5, UR40 ;  /* 0xfffffffb042678a4 */ /* 0x000fe4000f8e0228 */
[----:B------:R-:W-:-:S12]  /*0e00*/  @UP0 ULOP3.LUT UR39, UR4, 0x1, URZ, 0xc0, !UPT ;  /* 0x0000000104270892 */ /* 0x000fd8000f8ec03f */
.L_x_11:
[----:B------:R-:W-:Y:S01]  /*0e10*/  ISETP.GE.U32.AND P0, PT, R18, UR8, PT ;  /* 0x0000000812007c0c */ /* 0x000fe2000bf06070 */
[----:B------:R-:W-:Y:S01]  /*0e20*/  IMAD.MOV.U32 R19, RZ, RZ, -0x1 ;  /* 0xffffffffff137424 */ /* 0x000fe200078e00ff */
[----:B------:R-:W-:Y:S01]  /*0e30*/  PRMT R8, RZ, 0x7610, R8 ;  /* 0x00007610ff087816 */ /* 0x000fe20000000008 */
[----:B------:R-:W-:Y:S01]  /*0e40*/  IMAD.MOV.U32 R22, RZ, RZ, -0x1 ;  /* 0xffffffffff167424 */ /* 0x000fe200078e00ff */
[----:B------:R-:W-:Y:S01]  /*0e50*/  ISETP.GE.U32.AND.EX P0, PT, R17, UR9, PT, P0 ;  /* 0x0000000911007c0c */ /* 0x000fe2000bf06100 */
[----:B------:R-:W-:-:S12]  /*0e60*/  IMAD.MOV.U32 R2, RZ, RZ, -0x1 ;  /* 0xffffffffff027424 */ /* 0x000fd800078e00ff */
[----:B------:R-:W-:Y:S05]  /*0e70*/  @P0 BRA `(.L_x_12) ;  /* 0x00000004002c0947 */ /* 0x000fea0003800000 */
[----:B------:R-:W1:Y:S01]  /*0e80*/  LDC.64 R26, c[0x0][0x628] ;  /* 0x00018a00ff1a7b82 */ /* 0x000e620000000a00 */
[----:B------:R-:W-:Y:S02]  /*0e90*/  IMAD.MOV.U32 R8, RZ, RZ, R18 ;  /* 0x000000ffff087224 */ /* 0x000fe400078e0012 */
[----:B------:R-:W-:-:S05]  /*0ea0*/  IMAD.MOV.U32 R9, RZ, RZ, R17 ;  /* 0x000000ffff097224 */ /* 0x000fca00078e0011 */
[----:B------:R-:W3:Y:S08]  /*0eb0*/  LDC R2, c[0x0][0x630] ;  /* 0x00018c00ff027b82 */ /* 0x000ef00000000800 */
[----:B------:R-:W4:Y:S01]  /*0ec0*/  LDC.64 R28, c[0x0][0x620] ;  /* 0x00018800ff1c7b82 */ /* 0x000f220000000a00 */
[----:B-1----:R-:W-:-:S04]  /*0ed0*/  ISETP.NE.U32.AND P0, PT, R26, RZ, PT ;  /* 0x000000ff1a00720c */ /* 0x002fc80003f05070 */
[----:B------:R-:W-:-:S13]  /*0ee0*/  ISETP.NE.AND.EX P0, PT, R27, RZ, PT, P0 ;  /* 0x000000ff1b00720c */ /* 0x000fda0003f05300 */
[----:B---34-:R-:W-:Y:S05]  /*0ef0*/  @!P0 BRA `(.L_x_13) ;  /* 0x0000000000288947 */ /* 0x018fea0003800000 */
[----:B0-----:R-:W0:Y:S02]  /*0f00*/  LDC R13, c[0x0][0x634] ;  /* 0x00018d00ff0d7b82 */ /* 0x001e240000000800 */
[----:B0-----:R-:W-:-:S05]  /*0f10*/  IADD3 R13, P0, R18, R13, RZ ;  /* 0x0000000d120d7210 */ /* 0x001fca0007f1e0ff */
[----:B------:R-:W-:-:S04]  /*0f20*/  IMAD.X R15, RZ, RZ, R17, P0 ;  /* 0x000000ffff0f7224 */ /* 0x000fc800000e0611 */
[----:B------:R-:W-:-:S04]  /*0f30*/  IMAD.WIDE.U32 R8, R15, R26, RZ ;  /* 0x0000001a0f087225 */ /* 0x000fc800078e00ff */
[----:B------:R-:W-:-:S04]  /*0f40*/  IMAD.WIDE.U32 R10, P0, R13, R27, R8 ;  /* 0x0000001b0d0a7225 */ /* 0x000fc80007800008 */
[----:B------:R-:W-:-:S04]  /*0f50*/  IMAD.WIDE.U32 R8, R13, R26, RZ ;  /* 0x0000001a0d087225 */ /* 0x000fc800078e00ff */
[----:B------:R-:W-:Y:S01]  /*0f60*/  IMAD.X R13, RZ, RZ, RZ, P0 ;  /* 0x000000ffff0d7224 */ /* 0x000fe200000e06ff */
[----:B------:R-:W-:Y:S01]  /*0f70*/  IADD3 RZ, P0, R9, R10, RZ ;  /* 0x0000000a09ff7210 */ /* 0x000fe20007f1e0ff */
[----:B------:R-:W-:-:S04]  /*0f80*/  IMAD.MOV.U32 R12, RZ, RZ, R11 ;  /* 0x000000ffff0c7224 */ /* 0x000fc800078e000b */
[----:B------:R-:W-:-:S08]  /*0f90*/  IMAD.WIDE.U32.X R8, R15, R27, R12, P0 ;  /* 0x0000001b0f087225 */ /* 0x000fd000000e040c */
.L_x_13:
[----:B------:R-:W1:Y:S01]  /*0fa0*/  LDC.64 R32, c[0x0][0x640] ;  /* 0x00019000ff207b82 */ /* 0x000e620000000a00 */
[-C--:B------:R-:W-:Y:S01]  /*0fb0*/  SHF.R.U64 R30, R8, R2.reuse, R9 ;  /* 0x00000002081e7219 */ /* 0x080fe20000001209 */
[----:B------:R-:W-:Y:S01]  /*0fc0*/  IMAD.MOV.U32 R19, RZ, RZ, R17 ;  /* 0x000000ffff137224 */ /* 0x000fe200078e0011 */
[----:B------:R-:W-:Y:S02]  /*0fd0*/  SHF.R.U32.HI R2, RZ, R2, R9 ;  /* 0x00000002ff027219 */ /* 0x000fe40000011609 */
[----:B------:R-:W-:-:S03]  /*0fe0*/  IADD3 R11, P0, RZ, -R30, RZ ;  /* 0x8000001eff0b7210 */ /* 0x000fc60007f1e0ff */
[----:B------:R-:W3:Y:S02]  /*0ff0*/  LDC R10, c[0x0][0x618] ;  /* 0x00018600ff0a7b82 */ /* 0x000ee40000000800 */
[----:B------:R-:W-:-:S04]  /*1000*/  IMAD.X R9, RZ, RZ, ~R2, P0 ;  /* 0x000000ffff097224 */ /* 0x000fc800000e0e02 */
[-C--:B------:R-:W-:Y:S02]  /*1010*/  IMAD R2, R9, R28.reuse, RZ ;  /* 0x0000001c09027224 */ /* 0x080fe400078e02ff */
[----:B0-----:R-:W0:Y:S01]  /*1020*/  LDC R13, c[0x0][0x608] ;  /* 0x00018200ff0d7b82 */ /* 0x001e220000000800 */
[----:B------:R-:W-:-:S04]  /*1030*/  IMAD.WIDE.U32 R8, R11, R28, R18 ;  /* 0x0000001c0b087225 */ /* 0x000fc800078e0012 */
[----:B------:R-:W-:Y:S02]  /*1040*/  IMAD R11, R11, R29, R2 ;  /* 0x0000001d0b0b7224 */ /* 0x000fe400078e0202 */
[----:B------:R-:W-:Y:S01]  /*1050*/  IMAD.MOV.U32 R2, RZ, RZ, -0x1 ;  /* 0xffffffffff027424 */ /* 0x000fe200078e00ff */
[----:B------:R-:W4:Y:S01]  /*1060*/  LDC R31, c[0x0][0x658] ;  /* 0x00019600ff1f7b82 */ /* 0x000f220000000800 */
[----:B------:R-:W-:Y:S01]  /*1070*/  IMAD.IADD R9, R9, 0x1, R11 ;  /* 0x0000000109097824 */ /* 0x000fe200078e020b */
[----:B-1----:R-:W-:Y:S01]  /*1080*/  ISETP.NE.U32.AND P0, PT, R32, RZ, PT ;  /* 0x000000ff2000720c */ /* 0x002fe20003f05070 */
[----:B------:R-:W-:-:S03]  /*1090*/  IMAD.MOV.U32 R28, RZ, RZ, 0x1 ;  /* 0x00000001ff1c7424 */ /* 0x000fc600078e00ff */
[----:B------:R-:W-:Y:S02]  /*10a0*/  ISETP.NE.AND.EX P0, PT, R33, RZ, PT, P0 ;  /* 0x000000ff2100720c */ /* 0x000fe40003f05300 */
[----:B------:R-:W1:Y:S01]  /*10b0*/  LDC R27, c[0x0][0x600] ;  /* 0x00018000ff1b7b82 */ /* 0x000e620000000800 */
[-CC-:B---3--:R-:W-:Y:S02]  /*10c0*/  SHF.R.U64 R25, R8, R10.reuse, R9.reuse ;  /* 0x0000000a08197219 */ /* 0x188fe40000001209 */
[----:B------:R-:W-:-:S05]  /*10d0*/  SHF.R.U32.HI R8, RZ, R10, R9 ;  /* 0x0000000aff087219 */ /* 0x000fca0000011609 */
[----:B------:R-:W3:Y:S01]  /*10e0*/  LDC R22, c[0x0][0x648] ;  /* 0x00019200ff167b82 */ /* 0x000ee20000000800 */
[-CC-:B0-----:R-:W-:Y:S02]  /*10f0*/  SHF.R.U64 R34, R25, R13.reuse, R8.reuse ;  /* 0x0000000d19227219 */ /* 0x181fe40000001208 */
[----:B------:R-:W-:-:S05]  /*1100*/  SHF.R.U32.HI R8, RZ, R13, R8 ;  /* 0x0000000dff087219 */ /* 0x000fca0000011608 */
[----:B------:R-:W0:Y:S01]  /*1110*/  LDC R26, c[0x0][0x638] ;  /* 0x00018e00ff1a7b82 */ /* 0x000e220000000800 */
[-CC-:B----4-:R-:W-:Y:S02]  /*1120*/  SHF.R.U64 R36, R34, R31.reuse, R8.reuse ;  /* 0x0000001f22247219 */ /* 0x190fe40000001208 */
[-C--:B------:R-:W-:Y:S02]  /*1130*/  SHF.L.U32 R2, R2, R31.reuse, RZ ;  /* 0x0000001f02027219 */ /* 0x080fe400000006ff */
[----:B------:R-:W-:Y:S01]  /*1140*/  SHF.R.U32.HI R9, RZ, R31, R8 ;  /* 0x0000001fff097219 */ /* 0x000fe20000011608 */
[----:B------:R-:W-:Y:S01]  /*1150*/  IMAD.MOV.U32 R8, RZ, RZ, R36 ;  /* 0x000000ffff087224 */ /* 0x000fe200078e0024 */
[----:B------:R-:W-:Y:S01]  /*1160*/  LOP3.LUT R15, RZ, R2, RZ, 0x33, !PT ;  /* 0x00000002ff0f7212 */ /* 0x000fe200078e33ff */
[----:B------:R-:W4:Y:S01]  /*1170*/  LDC R29, c[0x0][0x610] ;  /* 0x00018400ff1d7b82 */ /* 0x000f220000000800 */
[----:B------:R-:W-:Y:S05]  /*1180*/  @!P0 BRA `(.L_x_14) ;  /* 0x0000000000288947 */ /* 0x000fea0003800000 */
[----:B------:R-:W2:Y:S02]  /*1190*/  LDC R13, c[0x0][0x64c] ;  /* 0x00019300ff0d7b82 */ /* 0x000ea40000000800 */
[----:B--2---:R-:W-:-:S05]  /*11a0*/  IADD3 R13, P0, R36, R13, RZ ;  /* 0x0000000d240d7210 */ /* 0x004fca0007f1e0ff */
        /* <DEDUP_REMOVED lines=8> */
.L_x_14:
[----:B---3--:R-:W-:Y:S01]  /*1230*/  SHF.R.U64 R7, R8, R22, R9 ;  /* 0x0000001608077219 */ /* 0x008fe20000001209 */
[----:B-1----:R-:W-:Y:S01]  /*1240*/  VIADD R8, R27, 0xffffffff ;  /* 0xffffffff1b087836 */ /* 0x002fe20000000000 */
[----:B------:R-:W-:Y:S01]  /*1250*/  SHF.L.U32 R2, R28, R31, RZ ;  /* 0x0000001f1c027219 */ /* 0x000fe200000006ff */
[----:B------:R-:W-:Y:S01]  /*1260*/  @P1 IMAD R20, R21, R24, R6 ;  /* 0x0000001815141224 */ /* 0x000fe200078e0206 */
[----:B------:R-:W-:Y:S01]  /*1270*/  LOP3.LUT R15, R34, R15, RZ, 0xc0, !PT ;  /* 0x0000000f220f7212 */ /* 0x000fe200078ec0ff */
[----:B------:R-:W-:Y:S01]  /*1280*/  IMAD.MOV R9, RZ, RZ, -R7 ;  /* 0x000000ffff097224 */ /* 0x000fe200078e0a07 */
[----:B------:R-:W-:Y:S01]  /*1290*/  LOP3.LUT R8, R25, R8, RZ, 0xc0, !PT ;  /* 0x0000000819087212 */ /* 0x000fe200078ec0ff */
[----:B------:R-:W-:Y:S02]  /*12a0*/  IMAD.MOV.U32 R6, RZ, RZ, 0x1 ;  /* 0x00000001ff067424 */ /* 0x000fe400078e00ff */
[----:B------:R-:W-:Y:S02]  /*12b0*/  IMAD R15, R2, R7, R15 ;  /* 0x00000007020f7224 */ /* 0x000fe400078e020f */
[----:B0-----:R-:W-:-:S02]  /*12c0*/  IMAD R2, R9, R26, R36 ;  /* 0x0000001a09027224 */ /* 0x001fc400078e0224 */
[----:B----4-:R-:W-:Y:S02]  /*12d0*/  IMAD R19, R15, R29, R20 ;  /* 0x0000001d0f137224 */ /* 0x010fe400078e0214 */
[--C-:B------:R-:W-:Y:S01]  /*12e0*/  IMAD R2, R2, R27, R8.reuse ;  /* 0x0000001b02027224 */ /* 0x100fe200078e0208 */
[----:B------:R-:W-:-:S04]  /*12f0*/  PRMT R8, R6, 0x7610, R8 ;  /* 0x0000761006087816 */ /* 0x000fc80000000008 */
[----:B------:R-:W-:Y:S02]  /*1300*/  SEL R22, R2, R19, !P1 ;  /* 0x0000001302167207 */ /* 0x000fe40004800000 */
[----:B------:R-:W-:Y:S01]  /*1310*/  SEL R19, R19, R2, !P1 ;  /* 0x0000000213137207 */ /* 0x000fe20004800000 */
[----:B------:R-:W-:-:S07]  /*1320*/  IMAD.MOV.U32 R2, RZ, RZ, R30 ;  /* 0x000000ffff027224 */ /* 0x000fce00078e001e */
.L_x_12:
[----:B------:R-:W-:Y:S05]  /*1330*/  @!P3 BRA `(.L_x_15) ;  /* 0x00000000000cb947 */ /* 0x000fea0003800000 */
[----:B------:R-:W-:Y:S01]  /*1340*/  UCGABAR_WAIT ;  /* 0x0000000000007dc7 */ /* 0x000fe20008000000 */
[----:B------:R-:W-:Y:S01]  /*1350*/  CCTL.IVALL ;  /* 0x00000000ff00798f */ /* 0x000fe20002000000 */
[----:B------:R-:W-:Y:S05]  /*1360*/  BRA `(.L_x_16) ;  /* 0x0000000000047947 */ /* 0x000fea0003800000 */
.L_x_15:
[----:B------:R-:W-:Y:S06]  /*1370*/  BAR.SYNC.DEFER_BLOCKING 0x0 ;  /* 0x0000000000007b1d */ /* 0x000fec0000010000 */
.L_x_16:
[----:B------:R-:W-:Y:S05]  /*1380*/  @!P2 BRA `(.L_x_17) ;  /* 0x00000094008ca947 */ /* 0x000fea0003800000 */
[----:B------:R-:W-:-:S13]  /*1390*/  ISETP.GT.U32.AND P0, PT, R35, 0x1, PT ;  /* 0x000000012300780c */ /* 0x000fda0003f04070 */
[----:B------:R-:W-:Y:S05]  /*13a0*/  @P0 EXIT ;  /* 0x000000000000094d */ /* 0x000fea0003800000 */
.L_x_18:
[----:B------:R-:W-:-:S08]  /*13b0*/  NOP ;  /* 0x0000000000007918 */ /* 0x000fd00000000000 */
[----:B------:R-:W1:Y:S02]  /*13c0*/  USETMAXREG.TRY_ALLOC.CTAPOOL UP0, 0xe8 ;  /* 0x000000e8000079c8 */ /* 0x000e640008000600 */
[----:B-1----:R-:W-:-:S13]  /*13d0*/  PLOP3.LUT P0, PT, PT, PT, UP0, 0x80, 0x0 ;  /* 0x000000000000781c */ /* 0x002fda0003f0f008 */
[----:B------:R-:W-:Y:S05]  /*13e0*/  @!P0 BRA `(.L_x_18) ;  /* 0xfffffffc00f08947 */ /* 0x000fea000383ffff */
[----:B------:R-:W-:-:S13]  /*13f0*/  LOP3.LUT P0, RZ, R8, 0xff, RZ, 0xc0, !PT ;  /* 0x000000ff08ff7812 */ /* 0x000fda000780c0ff */
[----:B------:R-:W-:Y:S05]  /*1400*/  @!P0 EXIT ;  /* 0x000000000000894d */ /* 0x000fea0003800000 */
[----:B------:R-:W1:Y:S01]  /*1410*/  S2UR UR4, SR_CgaCtaId ;  /* 0x00000000000479c3 */ /* 0x000e620000008800 */
[----:B--2---:R-:W-:Y:S01]  /*1420*/  VIADD R0, R0, 0xffffffff ;  /* 0xffffffff00007836 */ /* 0x004fe20000000000 */
[CC--:B------:R-:W-:Y:S01]  /*1430*/  LEA.HI R4, R14.reuse, R3.reuse, RZ, 0x2 ;  /* 0x000000030e047211 */ /* 0x0c0fe200078f10ff */
[----:B------:R-:W-:Y:S01]  /*1440*/  UMOV UR41, 0x400 ;  /* 0x0000040000297882 */ /* 0x000fe20000000000 */
[----:B------:R-:W-:Y:S01]  /*1450*/  LEA.HI R14, R14, R3, RZ, 0x5 ;  /* 0x000000030e0e7211 */ /* 0x000fe200078f28ff */
[----:B------:R-:W-:Y:S01]  /*1460*/  UISETP.LT.AND UP0, UPT, UR40, 0x1, UPT ;  /* 0x000000012800788c */ /* 0x000fe2000bf01270 */
[----:B------:R-:W-:Y:S01]  /*1470*/  R2UR UR42, R0 ;  /* 0x00000000002a72ca */ /* 0x000fe200000e0000 */
[----:B------:R-:W-:Y:S01]  /*1480*/  USHF.L.U32 UR44, UR40, 0x1, URZ ;  /* 0x00000001282c7899 */ /* 0x000fe2000800063f */
[--C-:B------:R-:W-:Y:S01]  /*1490*/  SHF.R.S32.HI R156, RZ, 0x2, R4.reuse ;  /* 0x00000002ff9c7819 */ /* 0x100fe20000011404 */
[----:B------:R-:W-:Y:S01]  /*14a0*/  USEL UR43, UR40, 0x1, UP0 ;  /* 0x00000001282b7887 */ /* 0x000fe20008000000 */
[----:B------:R-:W-:-:S02]  /*14b0*/  SHF.R.S32.HI R5, RZ, 0x1f, R4 ;  /* 0x0000001fff057819 */ /* 0x000fc40000011404 */
[----:B------:R-:W-:Y:S01]  /*14c0*/  LOP3.LUT R158, R4, 0xfffffffc, RZ, 0xc0, !PT ;  /* 0xfffffffc049e7812 */ /* 0x000fe200078ec0ff */
[----:B------:R-:W-:Y:S01]  /*14d0*/  UIADD3 UR43, -UR43, UR40, URZ ;  /* 0x000000282b2b7290 */ /* 0x000fe2000fffe13f */
[----:B------:R-:W-:Y:S02]  /*14e0*/  LEA.HI R5, R5, R156, RZ, 0x3 ;  /* 0x0000009c05057211 */ /* 0x000fe400078f18ff */
[----:B------:R-:W-:Y:S01]  /*14f0*/  ISETP.NE.AND P0, PT, R0, RZ, PT ;  /* 0x000000ff0000720c */ /* 0x000fe20003f05270 */
[----:B------:R-:W-:Y:S01]  /*1500*/  IMAD.IADD R158, R3, 0x1, -R158 ;  /* 0x00000001039e7824 */ /* 0x000fe200078e0a9e */
[----:B------:R-:W-:Y:S01]  /*1510*/  LOP3.LUT R5, R5, 0xfffffff8, RZ, 0xc0, !PT ;  /* 0xfffffff805057812 */ /* 0x000fe200078ec0ff */
[----:B------:R-:W-:Y:S01]  /*1520*/  USHF.L.U32 UR42, UR42, 0x3, URZ ;  /* 0x000000032a2a7899 */ /* 0x000fe2000800063f */
[----:B------:R-:W-:Y:S02]  /*1530*/  LOP3.LUT R174, R16, 0x1, RZ, 0xfc, !PT ;  /* 0x0000000110ae7812 */ /* 0x000fe400078efcff */
[----:B------:R-:W-:Y:S01]  /*1540*/  SEL R175, RZ, 0x1, P0 ;  /* 0x00000001ffaf7807 */ /* 0x000fe20000000000 */
[----:B------:R-:W-:Y:S01]  /*1550*/  IMAD.IADD R156, R156, 0x1, -R5 ;  /* 0x000000019c9c7824 */ /* 0x000fe200078e0a05 */
[----:B-1----:R-:W-:Y:S01]  /*1560*/  ULEA UR41, UR4, UR41, 0x18 ;  /* 0x0000002904297291 */ /* 0x002fe2000f8ec03f */
[----:B------:R-:W-:Y:S01]  /*1570*/  SHF.R.S32.HI R5, RZ, 0x5, R14 ;  /* 0x00000005ff057819 */ /* 0x000fe2000001140e */
[----:B------:R-:W-:Y:S01]  /*1580*/  IMAD.U32 R160, RZ, RZ, UR42 ;  /* 0x0000002affa07e24 */ /* 0x000fe2000f8e00ff */
[----:B------:R-:W-:Y:S01]  /*1590*/  ULDC UR4, c[0x0][0x284] ;  /* 0x0000a10000047ab9 */ /* 0x000fe20000000800 */
[----:B------:R-:W-:Y:S01]  /*15a0*/  UIADD3 UR45, UR41, 0x60, URZ ;  /* 0x00000060292d7890 */ /* 0x000fe2000fffe03f */
[--C-:B------:R-:W-:Y:S01]  /*15b0*/  SHF.R.S32.HI R157, RZ, 0x1f, R156.reuse ;  /* 0x0000001fff9d7819 */ /* 0x100fe2000001149c */
[----:B------:R-:W-:Y:S01]  /*15c0*/  IMAD R163, R5, -0x10, -R156 ;  /* 0xfffffff005a37824 */ /* 0x000fe200078e0a9c */
[----:B------:R-:W-:-:S02]  /*15d0*/  LOP3.LUT R162, R160, 0x8, RZ, 0xc0, !PT ;  /* 0x00000008a0a27812 */ /* 0x000fc400078ec0ff */
[----:B------:R-:W-:Y:S01]  /*15e0*/  LOP3.LUT R160, R160, 0x8, RZ, 0xc, !PT ;  /* 0x00000008a0a07812 */ /* 0x000fe200078e0cff */
[----:B------:R-:W-:Y:S01]  /*15f0*/  IMAD.U32 R159, RZ, RZ, UR45 ;  /* 0x0000002dff9f7e24 */ /* 0x000fe2000f8e00ff */
[----:B------:R-:W-:Y:S01]  /*1600*/  LOP3.LUT R162, R162, 0x18, RZ, 0x3c, !PT ;  /* 0x00000018a2a27812 */ /* 0x000fe200078e3cff */
[----:B------:R-:W-:-:S04]  /*1610*/  IMAD.WIDE R156, R5, 0x10, R156 ;  /* 0x00000010059c7825 */ /* 0x000fc800078e029c */
[----:B------:R-:W-:Y:S02]  /*1620*/  VIADD R161, R159, UR42 ;  /* 0x0000002a9fa17c36 */ /* 0x000fe40008000000 */
[----:B------:R-:W-:-:S07]  /*1630*/  VIADD R163, R163, UR4 ;  /* 0x00000004a3a37c36 */ /* 0x000fce0008000000 */
.L_x_294:
[----:B------:R-:W-:Y:S01]  /*1640*/  SHF.L.U32 R0, R175, 0x1f, RZ ;  /* 0x0000001faf007819 */ /* 0x000fe200000006ff */
[----:B------:R-:W-:Y:S02]  /*1650*/  ULDC UR4, c[0x0][0x28c] ;  /* 0x0000a30000047ab9 */ /* 0x000fe40000000800 */
[----:B------:R-:W-:Y:S01]  /*1660*/  ISETP.LT.AND P1, PT, RZ, UR4, PT ;  /* 0x00000004ff007c0c */ /* 0x000fe2000bf21270 */
[----:B------:R-:W1:Y:S02]  /*1670*/  SYNCS.PHASECHK.TRANS64.TRYWAIT P0, [R159+UR42], R0 ;  /* 0x000000009f0075a7 */ /* 0x000e64000800016a */
[----:B-1-34-:R-:W-:Y:S10]  /*1680*/  @!P0 BRA `(.L_x_19) ;  /* 0x000000a400348947 */ /* 0x01aff40003800000 */
.L_x_317:
[----:B------:R-:W-:Y:S05]  /*1690*/  @P1 BRA `(.L_x_20) ;  /* 0x0000000000401947 */ /* 0x000fea0003800000 */
[----:B-1----:R-:W-:Y:S01]  /*16a0*/  MOV R0, 0x0 ;  /* 0x0000000000007802 */ /* 0x002fe20000000f00 */
[----:B------:R-:W-:Y:S01]  /*16b0*/  ULDC.64 UR4, c[0x4][0x68] ;  /* 0x01001a0000047ab9 */ /* 0x000fe20000000a00 */
[----:B------:R-:W-:Y:S01]  /*16c0*/  ULDC.64 UR6, c[0x4][0x8] ;  /* 0x0100020000067ab9 */ /* 0x000fe20000000a00 */
[----:B------:R-:W-:Y:S01]  /*16d0*/  IMAD.U32 R4, RZ, RZ, UR4 ;  /* 0x00000004ff047e24 */ /* 0x000fe2000f8e00ff */
[----:B------:R1:W2:Y:S01]  /*16e0*/  LDC.64 R14, c[0x4][R0] ;  /* 0x01000000000e7b82 */ /* 0x0002a20000000a00 */
[----:B------:R-:W-:Y:S01]  /*16f0*/  IMAD.U32 R5, RZ, RZ, UR5 ;  /* 0x00000005ff057e24 */ /* 0x000fe2000f8e00ff */
[----:B------:R-:W-:Y:S01]  /*1700*/  ULDC.64 UR4, c[0x4][0x70] ;  /* 0x01001c0000047ab9 */ /* 0x000fe20000000a00 */
[----:B------:R-:W-:Y:S02]  /*1710*/  IMAD.U32 R10, RZ, RZ, UR6 ;  /* 0x00000006ff0a7e24 */ /* 0x000fe4000f8e00ff */
[----:B------:R-:W-:Y:S02]  /*1720*/  IMAD.U32 R6, RZ, RZ, UR4 ;  /* 0x00000004ff067e24 */ /* 0x000fe4000f8e00ff */
[----:B------:R-:W-:-:S02]  /*1730*/  IMAD.U32 R7, RZ, RZ, UR5 ;  /* 0x00000005ff077e24 */ /* 0x000fc4000f8e00ff */
[----:B------:R-:W-:Y:S02]  /*1740*/  IMAD.U32 R11, RZ, RZ, UR7 ;  /* 0x00000007ff0b7e24 */ /* 0x000fe4000f8e00ff */
[----:B------:R-:W-:Y:S02]  /*1750*/  IMAD.MOV.U32 R8, RZ, RZ, 0x1e1 ;  /* 0x000001e1ff087424 */ /* 0x000fe400078e00ff */
[----:B0-----:R-:W-:Y:S02]  /*1760*/  IMAD.MOV.U32 R12, RZ, RZ, 0x1 ;  /* 0x00000001ff0c7424 */ /* 0x001fe400078e00ff */
[----:B-1----:R-:W-:-:S07]  /*1770*/  IMAD.MOV.U32 R13, RZ, RZ, RZ ;  /* 0x000000ffff0d7224 */ /* 0x002fce00078e00ff */
[----:B------:R-:W-:-:S07]  /*1780*/  LEPC R20, `(.L_x_20) ;  /* 0x000000001014794e */ /* 0x000fce0000000000 */
[----:B--2--5:R-:W-:Y:S05]  /*1790*/  CALL.ABS.NOINC R14 ;  /* 0x000000000e007343 */ /* 0x024fea0003c00000 */
.L_x_20:
[----:B------:R-:W-:-:S13]  /*17a0*/  ISETP.NE.AND P0, PT, R174, 0x3, PT ;  /* 0x00000003ae00780c */ /* 0x000fda0003f05270 */
[----:B------:R-:W-:Y:S05]  /*17b0*/  @!P0 BRA `(.L_x_21) ;  /* 0x0000000000048947 */ /* 0x000fea0003800000 */
[----:B------:R-:W-:Y:S01]  /*17c0*/  BPT.TRAP 0x1 ;  /* 0x000000040000795c */ /* 0x000fe20000300000 */
.L_x_21:
[----:B------:R-:W-:Y:S02]  /*17d0*/  IMAD.U32 R3, RZ, RZ, UR38 ;  /* 0x00000026ff037e24 */ /* 0x000fe4000f8e00ff */
[----:B-1----:R-:W-:-:S03]  /*17e0*/  IMAD.U32 R0, RZ, RZ, UR39 ;  /* 0x00000027ff007e24 */ /* 0x002fc6000f8e00ff */
[----:B------:R-:W-:Y:S02]  /*17f0*/  LEA R3, R3, UR41, 0x3 ;  /* 0x0000002903037c11 */ /* 0x000fe4000f8e18ff */
[----:B------:R-:W-:-:S04]  /*1800*/  SHF.L.U32 R0, R0, 0x1f, RZ ;  /* 0x0000001f00007819 */ /* 0x000fc800000006ff */
[----:B------:R1:W2:Y:S01]  /*1810*/  SYNCS.PHASECHK.TRANS64.TRYWAIT P1, [R3+URZ], R0 ;  /* 0x00000000030075a7 */ /* 0x0002a2000802017f */
[----:B------:R-:W-:Y:S05]  /*1820*/  @!P0 BRA `(.L_x_22) ;  /* 0x0000000000048947 */ /* 0x000fea0003800000 */
[----:B------:R-:W-:Y:S01]  /*1830*/  BPT.TRAP 0x1 ;  /* 0x000000040000795c */ /* 0x000fe20000300000 */
.L_x_22:
[----:B------:R-:W-:-:S05]  /*1840*/  IMAD.U32 R4, RZ, RZ, UR43 ;  /* 0x0000002bff047e24 */ /* 0x000fca000f8e00ff */
[----:B------:R-:W-:Y:S01]  /*1850*/  ISETP.GE.AND P2, PT, R4, 0x1, PT ;  /* 0x000000010400780c */ /* 0x000fe20003f46270 */
[----:B--2---:R-:W-:-:S12]  /*1860*/  @P1 BRA `(.L_x_23) ;  /* 0x0000000000081947 */ /* 0x004fd80003800000 */
[----:B------:R-:W2:Y:S02]  /*1870*/  SYNCS.PHASECHK.TRANS64.TRYWAIT P1, [R3+URZ], R0 ;  /* 0x00000000030075a7 */ /* 0x000ea4000802017f */
[----:B--2---:R-:W-:Y:S05]  /*1880*/  @!P1 BRA `(.L_x_24) ;  /* 0x000000a000c89947 */ /* 0x004fea0003800000 */
.L_x_23:
[----:B------:R-:W-:Y:S05]  /*1890*/  WARPSYNC.ALL ;  /* 0x0000000000007948 */ /* 0x000fea0003800000 */
[----:B------:R-:W-:Y:S01]  /*18a0*/  UIADD3 UR4, UR41, 0x180, URZ ;  /* 0x0000018029047890 */ /* 0x000fe2000fffe03f */
[----:B------:R-:W-:Y:S01]  /*18b0*/  WARPGROUP.ARRIVE ;  /* 0x00000000000079c5 */ /* 0x000fe20000000000 */
[----:B------:R-:W-:Y:S02]  /*18c0*/  UIADD3 UR5, UR41, 0x14180, URZ ;  /* 0x0001418029057890 */ /* 0x000fe4000fffe03f */
[----:B------:R-:W-:Y:S02]  /*18d0*/  USHF.R.U32.HI UR4, URZ, 0x4, UR4 ;  /* 0x000000043f047899 */ /* 0x000fe40008011604 */
[----:B------:R-:W-:-:S02]  /*18e0*/  USHF.R.U32.HI UR5, URZ, 0x4, UR5 ;  /* 0x000000043f057899 */ /* 0x000fc40008011605 */
[----:B------:R-:W-:Y:S02]  /*18f0*/  ULOP3.LUT UR4, UR4, 0x3fff, URZ, 0xc0, !UPT ;  /* 0x00003fff04047892 */ /* 0x000fe4000f8ec03f */
[----:B------:R-:W-:Y:S02]  /*1900*/  ULOP3.LUT UR5, UR5, 0x3fff, URZ, 0xc0, !UPT ;  /* 0x00003fff05057892 */ /* 0x000fe4000f8ec03f */
[----:B------:R-:W-:Y:S02]  /*1910*/  ULOP3.LUT UR4, UR4, 0x10000, URZ, 0xfc, !UPT ;  /* 0x0001000004047892 */ /* 0x000fe4000f8efc3f */
[----:B------:R-:W-:Y:S02]  /*1920*/  ULOP3.LUT UR5, UR5, 0x10000, URZ, 0xfc, !UPT ;  /* 0x0001000005057892 */ /* 0x000fe4000f8efc3f */
[----:B------:R-:W-:Y:S02]  /*1930*/  ULEA UR6, UR38, UR4, 0xa ;  /* 0x0000000426067291 */ /* 0x000fe4000f8e503f */
[----:B------:R-:W-:Y:S01]  /*1940*/  ULEA UR7, UR38, UR5, 0xc ;  /* 0x0000000526077291 */ /* 0x000fe2000f8e603f */
[----:B------:R-:W-:Y:S01]  /*1950*/  UMOV UR9, 0x40000040 ;  /* 0x4000004000097882 */ /* 0x000fe20000000000 */
[----:B------:R-:W-:-:S03]  /*1960*/  UMOV UR11, 0x40000040 ;  /* 0x40000040000b7882 */ /* 0x000fc60000000000 */
[----:B------:R-:W-:Y:S02]  /*1970*/  UMOV UR8, UR6 ;  /* 0x0000000600087c82 */ /* 0x000fe40008000000 */
[----:B------:R-:W-:Y:S02]  /*1980*/  UMOV UR10, UR7 ;  /* 0x00000007000a7c82 */ /* 0x000fe40008000000 */
[----:B------:R-:W-:Y:S01]  /*1990*/  HGMMA.64x256x16.F32 R24, gdesc[UR8], RZ, !UPT, gsb0 ;  /* 0x03e00000081879f0 */ /* 0x000fe2000c0008ff */
[----:B------:R-:W-:Y:S02]  /*19a0*/  UIADD3 UR8, UR6, 0x2, URZ ;  /* 0x0000000206087890 */ /* 0x000fe4000fffe03f */
[----:B------:R-:W-:Y:S01]  /*19b0*/  UIADD3 UR10, UR7, 0x2, URZ ;  /* 0x00000002070a7890 */ /* 0x000fe2000fffe03f */
[----:B------:R-:W-:Y:S01]  /*19c0*/  UMOV UR9, 0x40000040 ;  /* 0x4000004000097882 */ /* 0x000fe20000000000 */
[----:B------:R-:W-:Y:S01]  /*19d0*/  UMOV UR11, 0x40000040 ;  /* 0x40000040000b7882 */ /* 0x000fe20000000000 */
[----:B------:R-:W-:-:S02]  /*19e0*/  WARPGROUP.DEPBAR.LE gsb0, 0x0 ;  /* 0x00008000000079c5 */ /* 0x000fc40000010000 */
[----:B------:R-:W-:-:S15]  /*19f0*/  WARPGROUP.ARRIVE ;  /* 0x00000000000079c5 */ /* 0x000fde0000000000 */
[----:B------:R-:W-:-:S05]  /*1a00*/  NOP ;  /* 0x0000000000007918 */ /* 0x000fca0000000000 */
[----:B------:R-:W-:Y:S01]  /*1a10*/  HGMMA.64x256x16.F32 R24, gdesc[UR8], R24, gsb0 ;  /* 0x03e00000081879f0 */ /* 0x000fe20008000818 */
[----:B------:R-:W-:Y:S02]  /*1a20*/  UIADD3 UR8, UR6, 0x4, URZ ;  /* 0x0000000406087890 */ /* 0x000fe4000fffe03f */
[----:B------:R-:W-:Y:S01]  /*1a30*/  UIADD3 UR10, UR7, 0x4, URZ ;  /* 0x00000004070a7890 */ /* 0x000fe2000fffe03f */
[----:B------:R-:W-:Y:S01]  /*1a40*/  UMOV UR9, 0x40000040 ;  /* 0x4000004000097882 */ /* 0x000fe20000000000 */
[----:B------:R-:W-:Y:S01]  /*1a50*/  UMOV UR11, 0x40000040 ;  /* 0x40000040000b7882 */ /* 0x000fe20000000000 */
[----:B------:R-:W-:Y:S02]  /*1a60*/  WARPGROUP.DEPBAR.LE gsb0, 0x0 ;  /* 0x00008000000079c5 */ /* 0x000fe40000010000 */
        /* <DEDUP_REMOVED lines=42> */
[----:B------:R-:W-:Y:S03]  /*1d10*/  HGMMA.64x256x16.F32 R24, gdesc[UR8], R24, gsb0 ;  /* 0x03e00000081879f0 */ /* 0x000fe60008000818 */
[----:B------:R-:W-:Y:S02]  /*1d20*/  WARPGROUP.DEPBAR.LE gsb0, 0x0 ;  /* 0x00008000000079c5 */ /* 0x000fe40000010000 */
[----:B------:R-:W-:Y:S05]  /*1d30*/  @!P2 BRA `(.L_x_25) ;  /* 0x0000000400a0a947 */ /* 0x000fea0003800000 */
[----:B------:R-:W-:Y:S01]  /*1d40*/  UIADD3 UR6, UR38, 0x1, URZ ;  /* 0x0000000126067890 */ /* 0x000fe2000fffe03f */
[----:B-12---:R-:W-:Y:S02]  /*1d50*/  IMAD.U32 R0, RZ, RZ, UR43 ;  /* 0x0000002bff007e24 */ /* 0x006fe4000f8e00ff */
[----:B------:R-:W-:Y:S01]  /*1d60*/  IMAD.U32 R3, RZ, RZ, UR38 ;  /* 0x00000026ff037e24 */ /* 0x000fe2000f8e00ff */
[----:B------:R-:W-:-:S04]  /*1d70*/  UISETP.NE.AND UP0, UPT, UR6, 0x5, UPT ;  /* 0x000000050600788c */ /* 0x000fc8000bf05270 */
[----:B------:R-:W-:Y:S02]  /*1d80*/  USEL UR7, URZ, 0x1, UP0 ;  /* 0x000000013f077887 */ /* 0x000fe40008000000 */
[----:B------:R-:W-:Y:S02]  /*1d90*/  USEL UR6, UR6, URZ, UP0 ;  /* 0x0000003f06067287 */ /* 0x000fe40008000000 */
[----:B------:R-:W-:-:S06]  /*1da0*/  ULOP3.LUT UR7, UR39, UR7, URZ, 0x3c, !UPT ;  /* 0x0000000727077292 */ /* 0x000fcc000f8e3c3f */
[----:B------:R-:W-:-:S07]  /*1db0*/  IMAD.U32 R6, RZ, RZ, UR7 ;  /* 0x00000007ff067e24 */ /* 0x000fce000f8e00ff */
.L_x_32:
[----:B------:R-:W-:Y:S05]  /*1dc0*/  @!P0 BRA `(.L_x_26) ;  /* 0x0000000000048947 */ /* 0x000fea0003800000 */
[----:B------:R-:W-:Y:S01]  /*1dd0*/  BPT.TRAP 0x1 ;  /* 0x000000040000795c */ /* 0x000fe20000300000 */
.L_x_26:
[----:B------:R-:W-:Y:S01]  /*1de0*/  ULEA UR7, UR6, UR41, 0x3 ;  /* 0x0000002906077291 */ /* 0x000fe2000f8e183f */
[----:B------:R-:W-:-:S08]  /*1df0*/  SHF.L.U32 R4, R6, 0x1f, RZ ;  /* 0x0000001f06047819 */ /* 0x000fd000000006ff */
[----:B------:R1:W2:Y:S01]  /*1e00*/  SYNCS.PHASECHK.TRANS64.TRYWAIT P1, [UR7], R4 ;  /* 0x00000004ff0075a7 */ /* 0x0002a20008020147 */
[----:B------:R-:W-:Y:S05]  /*1e10*/  @!P0 BRA `(.L_x_27) ;  /* 0x0000000000048947 */ /* 0x000fea0003800000 */
[----:B------:R-:W-:Y:S01]  /*1e20*/  BPT.TRAP 0x1 ;  /* 0x000000040000795c */ /* 0x000fe20000300000 */
.L_x_27:
[----:B--2---:R-:W-:Y:S05]  /*1e30*/  @P1 BRA `(.L_x_28) ;  /* 0x0000000000081947 */ /* 0x004fea0003800000 */
[----:B------:R-:W2:Y:S02]  /*1e40*/  SYNCS.PHASECHK.TRANS64.TRYWAIT P1, [UR7], R4 ;  /* 0x00000004ff0075a7 */ /* 0x000ea40008020147 */
[----:B--2---:R-:W-:Y:S05]  /*1e50*/  @!P1 BRA `(.L_x_29) ;  /* 0x0000009c00689947 */ /* 0x004fea0003800000 */
.L_x_28:
[----:B------:R-:W-:Y:S01]  /*1e60*/  ULEA UR7, UR6, UR4, 0xa ;  /* 0x0000000406077291 */ /* 0x000fe2000f8e503f */
[----:B------:R-:W-:Y:S01]  /*1e70*/  WARPGROUP.ARRIVE ;  /* 0x00000000000079c5 */ /* 0x000fe20000000000 */
[----:B------:R-:W-:Y:S01]  /*1e80*/  ULEA UR12, UR6, UR5, 0xc ;  /* 0x00000005060c7291 */ /* 0x000fe2000f8e603f */
[----:B------:R-:W-:Y:S01]  /*1e90*/  UMOV UR9, 0x40000040 ;  /* 0x4000004000097882 */ /* 0x000fe20000000000 */
[----:B------:R-:W-:-:S03]  /*1ea0*/  UMOV UR11, 0x40000040 ;  /* 0x40000040000b7882 */ /* 0x000fc60000000000 */
[----:B------:R-:W-:Y:S02]  /*1eb0*/  UMOV UR8, UR7 ;  /* 0x0000000700087c82 */ /* 0x000fe40008000000 */
[----:B------:R-:W-:Y:S02]  /*1ec0*/  UMOV UR10, UR12 ;  /* 0x0000000c000a7c82 */ /* 0x000fe40008000000 */
[----:B------:R-:W-:Y:S01]  /*1ed0*/  HGMMA.64x256x16.F32 R24, gdesc[UR8], R24, gsb0 ;  /* 0x03e00000081879f0 */ /* 0x000fe20008000818 */
        /* <DEDUP_REMOVED lines=58> */
[----:B------:R-:W-:Y:S01]  /*2280*/  BPT.TRAP 0x1 ;  /* 0x000000040000795c */ /* 0x000fe20000300000 */
.L_x_30:
[----:B------:R-:W-:-:S13]  /*2290*/  ISETP.NE.AND P1, PT, R155, RZ, PT ;  /* 0x000000ff9b00720c */ /* 0x000fda0003f25270 */
[----:B-12---:R-:W-:-:S05]  /*22a0*/  @P1 LEA R4, R3, UR41, 0x3 ;  /* 0x0000002903041c11 */ /* 0x006fca000f8e18ff */
[----:B------:R-:W-:-:S05]  /*22b0*/  @P1 VIADD R5, R4, 0x28 ;  /* 0x0000002804051836 */ /* 0x000fca0000000000 */
[----:B------:R-:W-:-:S04]  /*22c0*/  @P1 PRMT R5, R152, 0x654, R5 ;  /* 0x0000065498051816 */ /* 0x000fc80000000005 */
[----:B------:R1:W-:Y:S01]  /*22d0*/  @P1 SYNCS.ARRIVE.TRANS64.RED.A1T0 RZ, [R5+URZ], RZ ;  /* 0x000000ff05ff19a7 */ /* 0x0003e2000810043f */
[----:B------:R-:W-:-:S13]  /*22e0*/  ISETP.GT.U32.AND P1, PT, R16, 0x1, PT ;  /* 0x000000011000780c */ /* 0x000fda0003f24070 */
[----:B-1----:R-:W-:Y:S05]  /*22f0*/  @P1 BRA `(.L_x_31) ;  /* 0x0000000000041947 */ /* 0x002fea0003800000 */
[----:B------:R-:W-:Y:S01]  /*2300*/  BPT.TRAP 0x1 ;  /* 0x000000040000795c */ /* 0x000fe20000300000 */
.L_x_31:
[----:B------:R-:W-:Y:S01]  /*2310*/  UIADD3 UR6, UR6, 0x1, URZ ;  /* 0x0000000106067890 */ /* 0x000fe2000fffe03f */
[C---:B------:R-:W-:Y:S01]  /*2320*/  ISETP.GT.AND P2, PT, R0.reuse, 0x1, PT ;  /* 0x000000010000780c */ /* 0x040fe20003f44270 */
[----:B------:R-:W-:Y:S02]  /*2330*/  VIADD R3, R3, 0x1 ;  /* 0x0000000103037836 */ /* 0x000fe40000000000 */
[----:B------:R-:W-:Y:S01]  /*2340*/  UISETP.NE.AND UP0, UPT, UR6, 0x5, UPT ;  /* 0x000000050600788c */ /* 0x000fe2000bf05270 */
[----:B------:R-:W-:Y:S02]  /*2350*/  VIADD R0, R0, 0xffffffff ;  /* 0xffffffff00007836 */ /* 0x000fe40000000000 */
[C---:B------:R-:W-:Y:S01]  /*2360*/  ISETP.NE.AND P1, PT, R3.reuse, 0x5, PT ;  /* 0x000000050300780c */ /* 0x040fe20003f25270 */
[----:B------:R-:W-:Y:S02]  /*2370*/  USEL UR7, URZ, 0x1, UP0 ;  /* 0x000000013f077887 */ /* 0x000fe40008000000 */
[----:B------:R-:W-:Y:S01]  /*2380*/  USEL UR6, UR6, URZ, UP0 ;  /* 0x0000003f06067287 */ /* 0x000fe20008000000 */
[----:B------:R-:W-:-:S03]  /*2390*/  SEL R3, R3, RZ, P1 ;  /* 0x000000ff03037207 */ /* 0x000fc60000800000 */
[----:B------:R-:W-:Y:S01]  /*23a0*/  LOP3.LUT R6, R6, UR7, RZ, 0x3c, !PT ;  /* 0x0000000706067c12 */ /* 0x000fe2000f8e3cff */
[----:B------:R-:W-:Y:S07]  /*23b0*/  @P2 BRA `(.L_x_32) ;  /* 0xfffffff800802947 */ /* 0x000fee000383ffff */
.L_x_25:
[----:B-12---:R-:W1:Y:S01]  /*23c0*/  LDC R0, c[0x0][0x28c] ;  /* 0x0000a300ff007b82 */ /* 0x006e620000000800 */
[----:B------:R2:W-:Y:S01]  /*23d0*/  SYNCS.ARRIVE.TRANS64.A1T0 RZ, [R160+UR45], RZ ;  /* 0x000000ffa0ff79a7 */ /* 0x0005e2000810002d */
[----:B-1----:R-:W-:-:S13]  /*23e0*/  ISETP.GE.AND P1, PT, R0, 0x1, PT ;  /* 0x000000010000780c */ /* 0x002fda0003f26270 */
[----:B--2---:R-:W-:Y:S05]  /*23f0*/  @!P1 BRA `(.L_x_33) ;  /* 0x0000000000449947 */ /* 0x004fea0003800000 */
[----:B------:R-:W-:Y:S05]  /*2400*/  @!P0 BRA `(.L_x_34) ;  /* 0x0000000000048947 */ /* 0x000fea0003800000 */
[----:B------:R-:W-:Y:S01]  /*2410*/  BPT.TRAP 0x1 ;  /* 0x000000040000795c */ /* 0x000fe20000300000 */
.L_x_34:
[----:B------:R-:W-:-:S13]  /*2420*/  ISETP.NE.AND P0, PT, R155, RZ, PT ;  /* 0x000000ff9b00720c */ /* 0x000fda0003f05270 */
[----:B------:R-:W-:-:S05]  /*2430*/  VOTEU.ANY UP0, P0 ;  /* 0x00000000003f7886 */ /* 0x000fca0000000100 */
[----:B------:R-:W-:-:S06]  /*2440*/  @UP0 UIADD3 UR4, UR43, UR38, URZ ;  /* 0x000000262b040290 */ /* 0x000fcc000fffe03f */
[----:B------:R-:W-:Y:S02]  /*2450*/  IMAD.U32 R4, RZ, RZ, UR4 ;  /* 0x00000004ff047e24 */ /* 0x000fe4000f8e00ff */
[----:B------:R-:W-:Y:S02]  /*2460*/  IMAD.U32 R3, RZ, RZ, UR4 ;  /* 0x00000004ff037e24 */ /* 0x000fe4000f8e00ff */
[----:B------:R-:W-:-:S05]  /*2470*/  @P0 IMAD.WIDE.U32 R4, R4, -0x33333333, RZ ;  /* 0xcccccccd04040825 */ /* 0x000fca00078e00ff */
[----:B------:R-:W-:-:S05]  /*2480*/  @P0 SHF.R.U32.HI R0, RZ, 0x2, R5 ;  /* 0x00000002ff000819 */ /* 0x000fca0000011605 */
[----:B------:R-:W-:-:S05]  /*2490*/  @P0 IMAD R0, R0, -0x5, R3 ;  /* 0xfffffffb00000824 */ /* 0x000fca00078e0203 */
[----:B------:R-:W-:-:S05]  /*24a0*/  @P0 LEA R0, R0, UR41, 0x3 ;  /* 0x0000002900000c11 */ /* 0x000fca000f8e18ff */
[----:B------:R-:W-:-:S05]  /*24b0*/  @P0 VIADD R3, R0, 0x28 ;  /* 0x0000002800030836 */ /* 0x000fca0000000000 */
[----:B------:R-:W-:-:S04]  /*24c0*/  @P0 PRMT R3, R152, 0x654, R3 ;  /* 0x0000065498030816 */ /* 0x000fc80000000003 */
[----:B------:R1:W-:Y:S01]  /*24d0*/  @P0 SYNCS.ARRIVE.TRANS64.RED.A1T0 RZ, [R3+URZ], RZ ;  /* 0x000000ff03ff09a7 */ /* 0x0003e2000810043f */
[----:B------:R-:W-:-:S13]  /*24e0*/  ISETP.GT.U32.AND P0, PT, R16, 0x1, PT ;  /* 0x000000011000780c */ /* 0x000fda0003f04070 */
[----:B-1----:R-:W-:Y:S05]  /*24f0*/  @P0 BRA `(.L_x_33) ;  /* 0x0000000000040947 */ /* 0x002fea0003800000 */
[----:B------:R-:W-:Y:S01]  /*2500*/  BPT.TRAP 0x1 ;  /* 0x000000040000795c */ /* 0x000fe20000300000 */
.L_x_33:
[----:B------:R-:W-:Y:S01]  /*2510*/  SHF.L.U32 R0, R175, 0x1f, RZ ;  /* 0x0000001faf007819 */ /* 0x000fe200000006ff */
[----:B------:R-:W-:Y:S01]  /*2520*/  UIADD3 UR38, UR44, UR38, URZ ;  /* 0x000000262c267290 */ /* 0x000fe2000fffe03f */
[----:B------:R-:W1:Y:S01]  /*2530*/  LDC R15, c[0x0][0x288] ;  /* 0x0000a200ff0f7b82 */ /* 0x000e620000000800 */
[----:B------:R-:W-:Y:S01]  /*2540*/  UISETP.GE.U32.AND UP1, UPT, UR44, 0x5, UPT ;  /* 0x000000052c00788c */ /* 0x000fe2000bf26070 */
[----:B------:R-:W-:Y:S01]  /*2550*/  IMAD.SHL.U32 R8, R158, 0x2, RZ ;  /* 0x000000029e087824 */ /* 0x000fe200078e00ff */
[----:B------:R-:W-:Y:S02]  /*2560*/  UISETP.GT.U32.AND UP0, UPT, UR38, 0x4, UPT ;  /* 0x000000042600788c */ /* 0x000fe4000bf04070 */
[----:B------:R-:W-:Y:S02]  /*2570*/  UIMAD.WIDE.U32 UR4, UR38, -0x33333333, URZ ;  /* 0xcccccccd260478a5 */ /* 0x000fe4000f8e003f */
[----:B------:R-:W-:Y:S01]  /*2580*/  UISETP.LT.U32.AND UP0, UPT, UR44, 0x5, UP0 ;  /* 0x000000052c00788c */ /* 0x000fe20008701070 */
[----:B------:R-:W2:Y:S01]  /*2590*/  SYNCS.PHASECHK.TRANS64.TRYWAIT P0, [R159+UR42+0x10], R0 ;  /* 0x000010009f0075a7 */ /* 0x000ea2000800016a */
[----:B------:R-:W-:Y:S01]  /*25a0*/  USHF.R.U32.HI UR4, URZ, 0x2, UR5 ;  /* 0x000000023f047899 */ /* 0x000fe20008011605 */
[----:B------:R-:W-:Y:S01]  /*25b0*/  SHF.R.S32.HI R9, RZ, 0x1f, R8 ;  /* 0x0000001fff097819 */ /* 0x000fe20000011408 */
[----:B------:R-:W-:-:S02]  /*25c0*/  USEL UR6, URZ, 0x1, !UP0 ;  /* 0x000000013f067887 */ /* 0x000fc4000c000000 */
[----:B------:R-:W-:Y:S02]  /*25d0*/  UIMAD UR38, UR4, -0x5, UR38 ;  /* 0xfffffffb042678a4 */ /* 0x000fe4000f8e0226 */
[----:B------:R-:W-:-:S04]  /*25e0*/  ULOP3.LUT UR39, UR39, UR6, URZ, 0x3c, !UPT ;  /* 0x0000000627277292 */ /* 0x000fc8000f8e3c3f */
[----:B------:R-:W-:Y:S01]  /*25f0*/  @UP1 ULOP3.LUT UR39, UR39, 0x1, UR4, 0x78, !UPT ;  /* 0x0000000127271892 */ /* 0x000fe2000f8e7804 */
[----:B-12---:R-:W-:Y:S11]  /*2600*/  @!P0 BRA `(.L_x_35) ;  /* 0x0000009400948947 */ /* 0x006ff60003800000 */
.L_x_318:
[----:B------:R-:W-:Y:S01]  /*2610*/  IMAD.SHL.U32 R14, R19, 0x40, RZ ;  /* 0x00000040130e7824 */ /* 0x000fe200078e00ff */
[----:B------:R-:W-:Y:S01]  /*2620*/  ULDC UR6, c[0x0][0x284] ;  /* 0x0000a10000067ab9 */ /* 0x000fe20000000800 */
[----:B0-----:R-:W-:Y:S01]  /*2630*/  IMAD.SHL.U32 R12, R22, 0x100, RZ ;  /* 0x00000100160c7824 */ /* 0x001fe200078e00ff */
[----:B------:R-:W-:Y:S01]  /*2640*/  SHF.R.S32.HI R165, RZ, 0x1f, R2 ;  /* 0x0000001fffa57819 */ /* 0x000fe20000011402 */
[----:B------:R-:W-:Y:S01]  /*2650*/  ULDC.64 UR4, c[0x0][0x5d0] ;  /* 0x0001740000047ab9 */ /* 0x000fe20000000a00 */
[----:B------:R-:W-:Y:S01]  /*2660*/  ISETP.GE.AND P0, PT, R14, UR6, PT ;  /* 0x000000060e007c0c */ /* 0x000fe2000bf06270 */
[----:B------:R-:W-:Y:S01]  /*2670*/  IMAD.WIDE.U32 R4, R2, UR4, R8 ;  /* 0x0000000402047c25 */ /* 0x000fe2000f8e0008 */
[----:B------:R-:W-:Y:S02]  /*2680*/  SHF.R.S32.HI R13, RZ, 0x1f, R12 ;  /* 0x0000001fff0d7819 */ /* 0x000fe4000001140c */
[C---:B------:R-:W-:Y:S01]  /*2690*/  ISETP.GE.OR P0, PT, R12.reuse, R15, P0 ;  /* 0x0000000f0c00720c */ /* 0x040fe20000706670 */
[----:B------:R-:W-:Y:S01]  /*26a0*/  IMAD R3, R165, UR4, RZ ;  /* 0x00000004a5037c24 */ /* 0x000fe2000f8e02ff */
[----:B------:R-:W-:-:S03]  /*26b0*/  IADD3 R6, P1, R12, R4, RZ ;  /* 0x000000040c067210 */ /* 0x000fc60007f3e0ff */
[----:B------:R-:W-:-:S05]  /*26c0*/  IMAD R3, R2, UR5, R3 ;  /* 0x0000000502037c24 */ /* 0x000fca000f8e0203 */
[----:B------:R-:W-:-:S03]  /*26d0*/  IADD3.X R7, R13, R5, R3, P1, !PT ;  /* 0x000000050d077210 */ /* 0x000fc60000ffe403 */
[----:B------:R-:W-:Y:S05]  /*26e0*/  @P0 BRA `(.L_x_36) ;  /* 0x0000007c00040947 */ /* 0x000fea0003800000 */
[----:B------:R-:W0:Y:S01]  /*26f0*/  LDC.64 R10, c[0x0][0x5c8] ;  /* 0x00017200ff0a7b82 */ /* 0x000e220000000a00 */
[----:B-----5:R-:W-:Y:S01]  /*2700*/  FSETP.NEU.AND P1, PT, R154, RZ, PT ;  /* 0x000000ff9a00720b */ /* 0x020fe20003f2d000 */
[----:B------:R-:W-:Y:S01]  /*2710*/  IMAD R3, R158, -0x2, R15 ;  /* 0xfffffffe9e037824 */ /* 0x000fe200078e020f */
[----:B------:R-:W-:Y:S01]  /*2720*/  BSSY B0, `(.L_x_36) ;  /* 0x00007bd000007945 */ /* 0x000fe20003800000 */
[----:B------:R-:W-:-:S04]  /*2730*/  IMAD.WIDE R166, R19, 0x40, R156 ;  /* 0x0000004013a67825 */ /* 0x000fc800078e029c */
[----:B-1----:R-:W-:Y:S02]  /*2740*/  IMAD.IADD R0, R3, 0x1, -R12 ;  /* 0x0000000103007824 */ /* 0x002fe400078e0a0c */
[----:B------:R-:W-:-:S03]  /*2750*/  IMAD.IADD R3, R163, 0x1, -R14 ;  /* 0x00000001a3037824 */ /* 0x000fc600078e0a0e */
[----:B------:R-:W-:-:S04]  /*2760*/  ISETP.GT.AND P0, PT, R0, RZ, PT ;  /* 0x000000ff0000720c */ /* 0x000fc80003f04270 */
[----:B------:R-:W-:Y:S01]  /*2770*/  ISETP.GT.AND P3, PT, R3, RZ, P0 ;  /* 0x000000ff0300720c */ /* 0x000fe20000764270 */
[-C--:B0-----:R-:W-:Y:S02]  /*2780*/  IMAD R4, R167, R10.reuse, RZ ;  /* 0x0000000aa7047224 */ /* 0x081fe400078e02ff */
[----:B------:R-:W-:-:S04]  /*2790*/  IMAD.WIDE.U32 R6, R166, R10, R6 ;  /* 0x0000000aa6067225 */ /* 0x000fc800078e0006 */
[----:B------:R-:W-:-:S04]  /*27a0*/  IMAD R5, R166, R11, R4 ;  /* 0x0000000ba6057224 */ /* 0x000fc800078e0204 */
[----:B------:R-:W-:Y:S01]  /*27b0*/  IMAD.IADD R181, R7, 0x1, R5 ;  /* 0x0000000107b57824 */ /* 0x000fe200078e0205 */
[----:B------:R-:W-:Y:S06]  /*27c0*/  @!P1 BRA `(.L_x_37) ;  /* 0x0000005400a09947 */ /* 0x000fec0003800000 */
[----:B------:R-:W0:Y:S01]  /*27d0*/  LDC.64 R20, c[0x0][0x5b8] ;  /* 0x00016e00ff147b82 */ /* 0x000e220000000a00 */
[----:B------:R-:W-:-:S07]  /*27e0*/  ULDC.64 UR4, c[0x0][0x5c0] ;  /* 0x0001700000047ab9 */ /* 0x000fce0000000a00 */
[----:B------:R-:W1:Y:S08]  /*27f0*/  LDC.64 R168, c[0x0][0x5b0] ;  /* 0x00016c00ffa87b82 */ /* 0x000e700000000a00 */
[----:B------:R-:W2:Y:S01]  /*2800*/  LDC.64 R14, c[0x0][0x5a8] ;  /* 0x00016a00ff0e7b82 */ /* 0x000ea20000000a00 */
[-C--:B0-----:R-:W-:Y:S02]  /*2810*/  IMAD R7, R165, R20.reuse, RZ ;  /* 0x00000014a5077224 */ /* 0x081fe400078e02ff */
[----:B------:R-:W-:-:S04]  /*2820*/  IMAD.WIDE.U32 R4, R2, R20, R8 ;  /* 0x0000001402047225 */ /* 0x000fc800078e0008 */
[----:B------:R-:W-:Y:S01]  /*2830*/  IMAD R177, R2, R21, R7 ;  /* 0x0000001502b17224 */ /* 0x000fe200078e0207 */
[----:B------:R-:W-:Y:S01]  /*2840*/  IADD3 R164, P1, R12, R4, RZ ;  /* 0x000000040ca47210 */ /* 0x000fe20007f3e0ff */
[----:B-1----:R-:W-:-:S03]  /*2850*/  IMAD R4, R167, R168, RZ ;  /* 0x000000a8a7047224 */ /* 0x002fc600078e02ff */
[----:B------:R-:W-:Y:S01]  /*2860*/  IADD3.X R165, R13, R5, R177, P1, !PT ;  /* 0x000000050da57210 */ /* 0x000fe20000ffe4b1 */
[C---:B------:R-:W-:Y:S02]  /*2870*/  IMAD R179, R166.reuse, R169, R4 ;  /* 0x000000a9a6b37224 */ /* 0x040fe400078e0204 */
[----:B------:R-:W-:-:S04]  /*2880*/  IMAD.WIDE.U32 R4, R166, R168, R164 ;  /* 0x000000a8a6047225 */ /* 0x000fc800078e00a4 */
[----:B------:R-:W-:Y:S01]  /*2890*/  IMAD.IADD R5, R5, 0x1, R179 ;  /* 0x0000000105057824 */ /* 0x000fe200078e02b3 */
[----:B--2---:R-:W-:-:S04]  /*28a0*/  LEA R170, P1, R4, R14, 0x1 ;  /* 0x0000000e04aa7211 */ /* 0x004fc800078208ff */
[----:B------:R-:W-:-:S05]  /*28b0*/  LEA.HI.X R171, R4, R15, R5, 0x1, P1 ;  /* 0x0000000f04ab7211 */ /* 0x000fca00008f0c05 */
[----:B------:R0:W2:Y:S01]  /*28c0*/  @P3 LDG.E.LTC128B.U16 R19, desc[UR36][R170.64] ;  /* 0x00000024aa133981 */ /* 0x0000a2000c1e1520 */
[----:B------:R-:W-:Y:S01]  /*28d0*/  IMAD.WIDE.U32 R4, R166, R168, R12 ;  /* 0x000000a8a6047225 */ /* 0x000fe200078e000c */
[----:B------:R-:W-:Y:S02]  /*28e0*/  BSSY B1, `(.L_x_38) ;  /* 0x0000014000017945 */ /* 0x000fe40003800000 */
[----:B------:R-:W-:-:S04]  /*28f0*/  IADD3 R172, P1, R8, R4, RZ ;  /* 0x0000000408ac7210 */ /* 0x000fc80007f3e0ff */
[----:B------:R-:W-:Y:S01]  /*2900*/  IADD3.X R173, R9, R179, R5, P1, !PT ;  /* 0x000000b309ad7210 */ /* 0x000fe20000ffe405 */
[----:B0-----:R-:W-:Y:S01]  /*2910*/  IMAD.SHL.U32 R170, R168, 0x8, RZ ;  /* 0x00000008a8aa7824 */ /* 0x001fe200078e00ff */
[----:B------:R-:W-:Y:S02]  /*2920*/  LEA R4, P1, R6, UR4, 0x1 ;  /* 0x0000000406047c11 */ /* 0x000fe4000f8208ff */
[----:B------:R-:W-:Y:S01]  /*2930*/  SHF.L.U64.HI R171, R168, 0x3, R169 ;  /* 0x00000003a8ab7819 */ /* 0x000fe200000102a9 */
[----:B------:R-:W-:Y:S01]  /*2940*/  IMAD.WIDE.U32 R172, R2, R20, R172 ;  /* 0x0000001402ac7225 */ /* 0x000fe200078e00ac */
[----:B------:R-:W-:Y:S02]  /*2950*/  LEA.HI.X R5, R6, UR5, R181, 0x1, P1 ;  /* 0x0000000506057c11 */ /* 0x000fe400088f0cb5 */
[----:B------:R-:W-:Y:S02]  /*2960*/  ISETP.GT.AND P1, PT, R0, 0x1, PT ;  /* 0x000000010000780c */ /* 0x000fe40003f24270 */
[----:B------:R-:W-:-:S02]  /*2970*/  LEA R6, P4, R172, R14, 0x1 ;  /* 0x0000000eac067211 */ /* 0x000fc400078808ff */
[----:B------:R-:W-:Y:S01]  /*2980*/  ISETP.GT.AND P2, PT, R3, RZ, P1 ;  /* 0x000000ff0300720c */ /* 0x000fe20000f44270 */
[----:B--2---:R-:W-:-:S05]  /*2990*/  HADD2.F32 R7, -RZ, R19.H0_H0 ;  /* 0x20000013ff077230 */ /* 0x004fca0000004100 */
[----:B------:R-:W-:-:S04]  /*29a0*/  FMUL R7, R7, R154 ;  /* 0x0000009a07077220 */ /* 0x000fc80000400000 */
[----:B------:R-:W-:-:S05]  /*29b0*/  FFMA R7, R24, R153, R7 ;  /* 0x0000009918077223 */ /* 0x000fca0000000007 */
[----:B------:R-:W-:Y:S01]  /*29c0*/  F2FP.F16.F32.PACK_AB R21, RZ, R7 ;  /* 0x00000007ff15723e */ /* 0x000fe200000000ff */
[----:B------:R-:W-:-:S04]  /*29d0*/  IMAD.IADD R7, R177, 0x1, R173 ;  /* 0x00000001b1077824 */ /* 0x000fc800078e02ad */
[----:B------:R0:W-:Y:S01]  /*29e0*/  @P3 STG.E.U16 desc[UR36][R4.64], R21 ;  /* 0x0000001504003986 */ /* 0x0001e2000c101524 */
[----:B------:R-:W-:Y:S01]  /*29f0*/  LEA.HI.X R7, R172, R15, R7, 0x1, P4 ;  /* 0x0000000fac077211 */ /* 0x000fe200020f0c07 */
[----:B------:R-:W-:Y:S06]  /*2a00*/  @!P2 BRA `(.L_x_39) ;  /* 0x000000000004a947 */ /* 0x000fec0003800000 */
[----:B------:R1:W5:Y:S02]  /*2a10*/  LDG.E.LTC128B.U16 R19, desc[UR36][R6.64+0x2] ;  /* 0x0000022406137981 */ /* 0x000364000c1e1520 */
.L_x_39:
[----:B------:R-:W-:Y:S05]  /*2a20*/  BSYNC B1 ;  /* 0x0000000000017941 */ /* 0x000fea0003800000 */
.L_x_38:
[----:B0----5:R-:W-:Y:S01]  /*2a30*/  HADD2.F32 R21, -RZ, R19.H0_H0 ;  /* 0x20000013ff157230 */ /* 0x021fe20000004100 */
[----:B------:R-:W-:Y:S01]  /*2a40*/  ISETP.GT.AND P0, PT, R3, 0x8, P0 ;  /* 0x000000080300780c */ /* 0x000fe20000704270 */
[----:B------:R-:W-:-:S04]  /*2a50*/  IMAD.WIDE.U32 R170, R166, R168, R170 ;  /* 0x000000a8a6aa7225 */ /* 0x000fc800078e00aa */
[----:B------:R-:W-:Y:S01]  /*2a60*/  FMUL R22, R21, R154 ;  /* 0x0000009a15167220 */ /* 0x000fe20000400000 */
[----:B------:R-:W-:Y:S01]  /*2a70*/  IMAD.IADD R179, R179, 0x1, R171 ;  /* 0x00000001b3b37824 */ /* 0x000fe200078e02ab */
[----:B------:R-:W-:Y:S02]  /*2a80*/  IADD3 R21, P3, R164, R170, RZ ;  /* 0x000000aaa4157210 */ /* 0x000fe40007f7e0ff */
[----:B------:R-:W-:-:S03]  /*2a90*/  FFMA R22, R25, R153, R22 ;  /* 0x0000009919167223 */ /* 0x000fc60000000016 */
[----:B------:R-:W-:Y:S01]  /*2aa0*/  IMAD.X R164, R179, 0x1, R165, P3 ;  /* 0x00000001b3a47824 */ /* 0x000fe200018e06a5 */
[C---:B------:R-:W-:Y:S02]  /*2ab0*/  LEA R24, P3, R21.reuse, R14, 0x1 ;  /* 0x0000000e15187211 */ /* 0x040fe400078608ff */
[----:B------:R-:W-:Y:S02]  /*2ac0*/  F2FP.F16.F32.PACK_AB R22, RZ, R22 ;  /* 0x00000016ff16723e */ /* 0x000fe400000000ff */
[----:B------:R-:W-:Y:S02]  /*2ad0*/  LEA.HI.X R25, R21, R15, R164, 0x1, P3 ;  /* 0x0000000f15197211 */ /* 0x000fe400018f0ca4 */
[----:B------:R-:W-:Y:S02]  /*2ae0*/  PRMT R21, R22, 0x7610, R21 ;  /* 0x0000761016157816 */ /* 0x000fe40000000015 */
[----:B------:R-:W-:-:S03]  /*2af0*/  PRMT R22, R19, 0x7610, R22 ;  /* 0x0000761013167816 */ /* 0x000fc60000000016 */
[----:B------:R0:W-:Y:S04]  /*2b00*/  @P2 STG.E.U16 desc[UR36][R4.64+0x2], R21 ;  /* 0x0000021504002986 */ /* 0x0001e8000c101524 */
[----:B------:R-:W2:Y:S01]  /*2b10*/  @P0 LDG.E.LTC128B.U16 R22, desc[UR36][R24.64] ;  /* 0x0000002418160981 */ /* 0x000ea2000c1e1520 */
[----:B------:R-:W-:Y:S01]  /*2b20*/  IADD3 R8, P2, P3, R8, R170, R12 ;  /* 0x000000aa08087210 */ /* 0x000fe20007b5e00c */
[----:B------:R-:W-:Y:S01]  /*2b30*/  BSSY B1, `(.L_x_40) ;  /* 0x0000011000017945 */ /* 0x000fe20003800000 */
[C---:B------:R-:W-:Y:S02]  /*2b40*/  SHF.L.U64.HI R11, R10.reuse, 0x4, R11 ;  /* 0x000000040a0b7819 */ /* 0x040fe4000001020b */
[----:B------:R-:W-:Y:S02]  /*2b50*/  IADD3.X R9, R9, R179, R13, P2, P3 ;  /* 0x000000b309097210 */ /* 0x000fe400017e640d */
[----:B------:R-:W-:-:S02]  /*2b60*/  LEA R10, P2, R10, R4, 0x4 ;  /* 0x000000040a0a7211 */ /* 0x000fc400078420ff */
[----:B------:R-:W-:Y:S01]  /*2b70*/  ISETP.GT.AND P1, PT, R3, 0x8, P1 ;  /* 0x000000080300780c */ /* 0x000fe20000f24270 */
[----:B0-----:R-:W-:-:S04]  /*2b80*/  IMAD.WIDE.U32 R20, R2, R20, R8 ;  /* 0x0000001402147225 */ /* 0x001fc800078e0008 */
[----:B------:R-:W-:Y:S01]  /*2b90*/  IMAD.X R11, R11, 0x1, R5, P2 ;  /* 0x000000010b0b7824 */ /* 0x000fe200010e0605 */
[----:B------:R-:W-:Y:S01]  /*2ba0*/  LEA R8, P3, R20, R14, 0x1 ;  /* 0x0000000e14087211 */ /* 0x000fe200078608ff */
[----:B------:R-:W-:-:S05]  /*2bb0*/  IMAD.IADD R2, R177, 0x1, R21 ;  /* 0x00000001b1027824 */ /* 0x000fca00078e0215 */
[----:B------:R-:W-:Y:S01]  /*2bc0*/  LEA.HI.X R9, R20, R15, R2, 0x1, P3 ;  /* 0x0000000f14097211 */ /* 0x000fe200018f0c02 */
[----:B--2---:R-:W-:-:S05]  /*2bd0*/  HADD2.F32 R19, -RZ, R22.H0_H0 ;  /* 0x20000016ff137230 */ /* 0x004fca0000004100 */
[----:B------:R-:W-:-:S04]  /*2be0*/  FMUL R19, R19, R154 ;  /* 0x0000009a13137220 */ /* 0x000fc80000400000 */
[----:B------:R-:W-:-:S05]  /*2bf0*/  FFMA R19, R26, R153, R19 ;  /* 0x000000991a137223 */ /* 0x000fca0000000013 */
[----:B------:R-:W-:-:S05]  /*2c00*/  F2FP.F16.F32.PACK_AB R19, RZ, R19 ;  /* 0x00000013ff13723e */ /* 0x000fca00000000ff */
[----:B------:R0:W-:Y:S01]  /*2c10*/  @P0 STG.E.U16 desc[UR36][R10.64], R19 ;  /* 0x000000130a000986 */ /* 0x0001e2000c101524 */
[----:B------:R-:W-:Y:S05]  /*2c20*/  @!P1 BRA `(.L_x_41) ;  /* 0x0000000000049947 */ /* 0x000fea0003800000 */
[----:B------:R2:W5:Y:S02]  /*2c30*/  LDG.E.LTC128B.U16 R22, desc[UR36][R8.64+0x2] ;  /* 0x0000022408167981 */ /* 0x000564000c1e1520 */
.L_x_41:
[----:B------:R-:W-:Y:S05]  /*2c40*/  BSYNC B1 ;  /* 0x0000000000017941 */ /* 0x000fea0003800000 */
.L_x_40:
[----:B-----5:R-:W-:Y:S01]  /*2c50*/  HADD2.F32 R13, -RZ, R22.H0_H0 ;  /* 0x20000016ff0d7230 */ /* 0x020fe20000004100 */
[----:B------:R-:W-:Y:S01]  /*2c60*/  ISETP.GT.AND P0, PT, R0, 0x8, PT ;  /* 0x000000080000780c */ /* 0x000fe20003f04270 */
[----:B------:R-:W-:Y:S03]  /*2c70*/  BSSY B1, `(.L_x_42) ;  /* 0x0000008000017945 */ /* 0x000fe60003800000 */
[----:B------:R-:W-:Y:S01]  /*2c80*/  FMUL R2, R13, R154 ;  /* 0x0000009a0d027220 */ /* 0x000fe20000400000 */
[----:B------:R-:W-:-:S03]  /*2c90*/  ISETP.GT.AND P2, PT, R3, RZ, P0 ;  /* 0x000000ff0300720c */ /* 0x000fc60000744270 */
[----:B------:R-:W-:-:S05]  /*2ca0*/  FFMA R2, R27, R153, R2 ;  /* 0x000000991b027223 */ /* 0x000fca0000000002 */
[----:B------:R-:W-:-:S05]  /*2cb0*/  F2FP.F16.F32.PACK_AB R2, RZ, R2 ;  /* 0x00000002ff02723e */ /* 0x000fca00000000ff */
[----:B------:R3:W-:Y:S01]  /*2cc0*/  @P1 STG.E.U16 desc[UR36][R10.64+0x2], R2 ;  /* 0x000002020a001986 */ /* 0x0007e2000c101524 */
[----:B------:R-:W-:Y:S05]  /*2cd0*/  @!P2 BRA `(.L_x_43) ;  /* 0x000000000004a947 */ /* 0x000fea0003800000 */
[----:B------:R4:W5:Y:S02]  /*2ce0*/  LDG.E.LTC128B.U16 R22, desc[UR36][R6.64+0x10] ;  /* 0x0000102406167981 */ /* 0x000964000c1e1520 */
.L_x_43:
[----:B------:R-:W-:Y:S05]  /*2cf0*/  BSYNC B1 ;  /* 0x0000000000017941 */ /* 0x000fea0003800000 */
.L_x_42:
        /* <DEDUP_REMOVED lines=10> */
.L_x_45:
[----:B------:R-:W-:Y:S05]  /*2da0*/  BSYNC B1 ;  /* 0x0000000000017941 */ /* 0x000fea0003800000 */
.L_x_44:
[----:B0----5:R-:W-:Y:S01]  /*2db0*/  HADD2.F32 R13, -RZ, R22.H0_H0 ;  /* 0x20000016ff0d7230 */ /* 0x021fe20000004100 */
[----:B------:R-:W-:Y:S01]  /*2dc0*/  ISETP.GT.AND P0, PT, R3, 0x8, P0 ;  /* 0x000000080300780c */ /* 0x000fe20000704270 */
[----:B------:R-:W-:Y:S03]  /*2dd0*/  BSSY B1, `(.L_x_46) ;  /* 0x0000007000017945 */ /* 0x000fe60003800000 */
[----:B---3--:R-:W-:-:S04]  /*2de0*/  FMUL R2, R13, R154 ;  /* 0x0000009a0d027220 */ /* 0x008fc80000400000 */
[----:B------:R-:W-:-:S05]  /*2df0*/  FFMA R2, R29, R153, R2 ;  /* 0x000000991d027223 */ /* 0x000fca0000000002 */
[----:B------:R-:W-:-:S05]  /*2e00*/  F2FP.F16.F32.PACK_AB R2, RZ, R2 ;  /* 0x00000002ff02723e */ /* 0x000fca00000000ff */
[----:B------:R0:W-:Y:S01]  /*2e10*/  @P3 STG.E.U16 desc[UR36][R4.64+0x12], R2 ;  /* 0x0000120204003986 */ /* 0x0001e2000c101524 */
[----:B------:R-:W-:Y:S05]  /*2e20*/  @!P0 BRA `(.L_x_47) ;  /* 0x0000000000048947 */ /* 0x000fea0003800000 */
[----:B------:R3:W5:Y:S02]  /*2e30*/  LDG.E.LTC128B.U16 R22, desc[UR36][R8.64+0x10] ;  /* 0x0000102408167981 */ /* 0x000764000c1e1520 */
.L_x_47:
[----:B------:R-:W-:Y:S05]  /*2e40*/  BSYNC B1 ;  /* 0x0000000000017941 */ /* 0x000fea0003800000 */
.L_x_46:
[----:B-----5:R-:W-:Y:S01]  /*2e50*/  HADD2.F32 R13, -RZ, R22.H0_H0 ;  /* 0x20000016ff0d7230 */ /* 0x020fe20000004100 */
[----:B------:R-:W-:Y:S01]  /*2e60*/  ISETP.GT.AND P1, PT, R3, 0x8, P1 ;  /* 0x000000080300780c */ /* 0x000fe20000f24270 */
[----:B------:R-:W-:Y:S03]  /*2e70*/  BSSY B1, `(.L_x_48) ;  /* 0x0000007000017945 */ /* 0x000fe60003800000 */
[----:B------:R-:W-:-:S04]  /*2e80*/  FMUL R13, R13, R154 ;  /* 0x0000009a0d0d7220 */ /* 0x000fc80000400000 */
[----:B------:R-:W-:-:S05]  /*2e90*/  FFMA R13, R30, R153, R13 ;  /* 0x000000991e0d7223 */ /* 0x000fca000000000d */
[----:B------:R-:W-:-:S05]  /*2ea0*/  F2FP.F16.F32.PACK_AB R13, RZ, R13 ;  /* 0x0000000dff0d723e */ /* 0x000fca00000000ff */
[----:B------:R0:W-:Y:S01]  /*2eb0*/  @P0 STG.E.U16 desc[UR36][R10.64+0x10], R13 ;  /* 0x0000100d0a000986 */ /* 0x0001e2000c101524 */
[----:B------:R-:W-:Y:S05]  /*2ec0*/  @!P1 BRA `(.L_x_49) ;  /* 0x0000000000049947 */ /* 0x000fea0003800000 */
[----:B------:R0:W5:Y:S02]  /*2ed0*/  LDG.E.LTC128B.U16 R22, desc[UR36][R8.64+0x12] ;  /* 0x0000122408167981 */ /* 0x000164000c1e1520 */
.L_x_49:
[----:B------:R-:W-:Y:S05]  /*2ee0*/  BSYNC B1 ;  /* 0x0000000000017941 */ /* 0x000fea0003800000 */
.L_x_48:
[----:B0----5:R-:W-:Y:S01]  /*2ef0*/  HADD2.F32 R13, -RZ, R22.H0_H0 ;  /* 0x20000016ff0d7230 */ /* 0x021fe20000004100 */
        /* <DEDUP_REMOVED lines=9> */
.L_x_51:
[----:B------:R-:W-:Y:S05]  /*2f90*/  BSYNC B1 ;  /* 0x0000000000017941 */ /* 0x000fea0003800000 */
.L_x_50:
        /* <DEDUP_REMOVED lines=10> */
.L_x_53:
[----:B------:R-:W-:Y:S05]  /*3040*/  BSYNC B1 ;  /* 0x0000000000017941 */ /* 0x000fea0003800000 */
.L_x_52:
[----:B0----5:R-:W-:Y:S01]  /*3050*/  HADD2.F32 R13, -RZ, R22.H0_H0 ;  /* 0x20000016ff0d7230 */ /* 0x021fe20000004100 */
        /* <DEDUP_REMOVED lines=8> */
.L_x_55:
[----:B------:R-:W-:Y:S05]  /*30e0*/  BSYNC B1 ;  /* 0x0000000000017941 */ /* 0x000fea0003800000 */
.L_x_54:
        /* <DEDUP_REMOVED lines=9> */
.L_x_57:
[----:B------:R-:W-:Y:S05]  /*3180*/  BSYNC B1 ;  /* 0x0000000000017941 */ /* 0x000fea0003800000 */
.L_x_56:
        /* <DEDUP_REMOVED lines=10> */
.L_x_59:
[----:B------:R-:W-:Y:S05]  /*3230*/  BSYNC B1 ;  /* 0x0000000000017941 */ /* 0x000fea0003800000 */
.L_x_58:
        /* <DEDUP_REMOVED lines=10> */
.L_x_61:
[----:B------:R-:W-:Y:S05]  /*32e0*/  BSYNC B1 ;  /* 0x0000000000017941 */ /* 0x000fea0003800000 */
.L_x_60:
        /* <DEDUP_REMOVED lines=9> */
.L_x_63:
[----:B------:R-:W-:Y:S05]  /*3380*/  BSYNC B1 ;  /* 0x0000000000017941 */ /* 0x000fea0003800000 */
.L_x_62:
        /* <DEDUP_REMOVED lines=9> */
.L_x_65:
[----:B------:R-:W-:Y:S05]  /*3420*/  BSYNC B1 ;  /* 0x0000000000017941 */ /* 0x000fea0003800000 */
.L_x_64:
        /* <DEDUP_REMOVED lines=10> */
.L_x_67:
[----:B------:R-:W-:Y:S05]  /*34d0*/  BSYNC B1 ;  /* 0x0000000000017941 */ /* 0x000fea0003800000 */
.L_x_66:
        /* <DEDUP_REMOVED lines=10> */
.L_x_69:
[----:B------:R-:W-:Y:S05]  /*3580*/  BSYNC B1 ;  /* 0x0000000000017941 */ /* 0x000fea0003800000 */
.L_x_68:
        /* <DEDUP_REMOVED lines=9> */
.L_x_71:
[----:B------:R-:W-:Y:S05]  /*3620*/  BSYNC B1 ;  /* 0x0000000000017941 */ /* 0x000fea0003800000 */
.L_x_70:
        /* <DEDUP_REMOVED lines=9> */
.L_x_73:
[----:B------:R-:W-:Y:S05]  /*36c0*/  BSYNC B1 ;  /* 0x0000000000017941 */ /* 0x000fea0003800000 */
.L_x_72:
        /* <DEDUP_REMOVED lines=10> */
.L_x_75:
[----:B------:R-:W-:Y:S05]  /*3770*/  BSYNC B1 ;  /* 0x0000000000017941 */ /* 0x000fea0003800000 */
.L_x_74:
        /* <DEDUP_REMOVED lines=10> */
.L_x_77:
[----:B------:R-:W-:Y:S05]  /*3820*/  BSYNC B1 ;  /* 0x0000000000017941 */ /* 0x000fea0003800000 */
.L_x_76:
        /* <DEDUP_REMOVED lines=9> */
.L_x_79:
[----:B------:R-:W-:Y:S05]  /*38c0*/  BSYNC B1 ;  /* 0x0000000000017941 */ /* 0x000fea0003800000 */
.L_x_78:
        /* <DEDUP_REMOVED lines=9> */
.L_x_81:
[----:B------:R-:W-:Y:S05]  /*3960*/  BSYNC B1 ;  /* 0x0000000000017941 */ /* 0x000fea0003800000 */
.L_x_80:
        /* <DEDUP_REMOVED lines=10> */
.L_x_83:
[----:B------:R-:W-:Y:S05]  /*3a10*/  BSYNC B1 ;  /* 0x0000000000017941 */ /* 0x000fea0003800000 */
.L_x_82:
        /* <DEDUP_REMOVED lines=10> */
.L_x_85:
[----:B------:R-:W-:Y:S05]  /*3ac0*/  BSYNC B1 ;  /* 0x0000000000017941 */ /* 0x000fea0003800000 */
.L_x_84:
        /* <DEDUP_REMOVED lines=9> */
.L_x_87:
[----:B------:R-:W-:Y:S05]  /*3b60*/  BSYNC B1 ;  /* 0x0000000000017941 */ /* 0x000fea0003800000 */
.L_x_86:
        /* <DEDUP_REMOVED lines=9> */
.L_x_89:
[----:B------:R-:W-:Y:S05]  /*3c00*/  BSYNC B1 ;  /* 0x0000000000017941 */ /* 0x000fea0003800000 */
.L_x_88:
        /* <DEDUP_REMOVED lines=10> */
.L_x_91:
[----:B------:R-:W-:Y:S05]  /*3cb0*/  BSYNC B1 ;  /* 0x0000000000017941 */ /* 0x000fea0003800000 */
.L_x_90:
        /* <DEDUP_REMOVED lines=10> */
.L_x_93:
[----:B------:R-:W-:Y:S05]  /*3d60*/  BSYNC B1 ;  /* 0x0000000000017941 */ /* 0x000fea0003800000 */
.L_x_92:
        /* <DEDUP_REMOVED lines=9> */
.L_x_95:
[----:B------:R-:W-:Y:S05]  /*3e00*/  BSYNC B1 ;  /* 0x0000000000017941 */ /* 0x000fea0003800000 */
.L_x_94:
        /* <DEDUP_REMOVED lines=9> */
.L_x_97:
[----:B------:R-:W-:Y:S05]  /*3ea0*/  BSYNC B1 ;  /* 0x0000000000017941 */ /* 0x000fea0003800000 */
.L_x_96:
        /* <DEDUP_REMOVED lines=10> */
.L_x_99:
[----:B------:R-:W-:Y:S05]  /*3f50*/  BSYNC B1 ;  /* 0x0000000000017941 */ /* 0x000fea0003800000 */
.L_x_98:
        /* <DEDUP_REMOVED lines=10> */
.L_x_101:
[----:B------:R-:W-:Y:S05]  /*4000*/  BSYNC B1 ;  /* 0x0000000000017941 */ /* 0x000fea0003800000 */
.L_x_100:
        /* <DEDUP_REMOVED lines=9> */
.L_x_103:
[----:B------:R-:W-:Y:S05]  /*40a0*/  BSYNC B1 ;  /* 0x0000000000017941 */ /* 0x000fea0003800000 */
.L_x_102:
        /* <DEDUP_REMOVED lines=9> */
.L_x_105:
[----:B------:R-:W-:Y:S05]  /*4140*/  BSYNC B1 ;  /* 0x0000000000017941 */ /* 0x000fea0003800000 */
.L_x_104:
        /* <DEDUP_REMOVED lines=10> */
.L_x_107:
[----:B------:R-:W-:Y:S05]  /*41f0*/  BSYNC B1 ;  /* 0x0000000000017941 */ /* 0x000fea0003800000 */
.L_x_106:
        /* <DEDUP_REMOVED lines=10> */
.L_x_109:
[----:B------:R-:W-:Y:S05]  /*42a0*/  BSYNC B1 ;  /* 0x0000000000017941 */ /* 0x000fea0003800000 */
.L_x_108:
        /* <DEDUP_REMOVED lines=9> */
.L_x_111:
[----:B------:R-:W-:Y:S05]  /*4340*/  BSYNC B1 ;  /* 0x0000000000017941 */ /* 0x000fea0003800000 */
.L_x_110:
        /* <DEDUP_REMOVED lines=9> */
.L_x_113:
[----:B------:R-:W-:Y:S05]  /*43e0*/  BSYNC B1 ;  /* 0x0000000000017941 */ /* 0x000fea0003800000 */
.L_x_112:
        /* <DEDUP_REMOVED lines=10> */
.L_x_115:
[----:B------:R-:W-:Y:S05]  /*4490*/  BSYNC B1 ;  /* 0x0000000000017941 */ /* 0x000fea0003800000 */
.L_x_114:
        /* <DEDUP_REMOVED lines=10> */
.L_x_117:
[----:B------:R-:W-:Y:S05]  /*4540*/  BSYNC B1 ;  /* 0x0000000000017941 */ /* 0x000fea0003800000 */
.L_x_116:
        /* <DEDUP_REMOVED lines=9> */
.L_x_119:
[----:B------:R-:W-:Y:S05]  /*45e0*/  BSYNC B1 ;  /* 0x0000000000017941 */ /* 0x000fea0003800000 */
.L_x_118:
        /* <DEDUP_REMOVED lines=9> */
.L_x_121:
[----:B------:R-:W-:Y:S05]  /*4680*/  BSYNC B1 ;  /* 0x0000000000017941 */ /* 0x000fea0003800000 */
.L_x_120:
        /* <DEDUP_REMOVED lines=10> */
.L_x_123:
[----:B------:R-:W-:Y:S05]  /*4730*/  BSYNC B1 ;  /* 0x0000000000017941 */ /* 0x000fea0003800000 */
.L_x_122:
        /* <DEDUP_REMOVED lines=10> */
.L_x_125:
[----:B------:R-:W-:Y:S05]  /*47e0*/  BSYNC B1 ;  /* 0x0000000000017941 */ /* 0x000fea0003800000 */
.L_x_124:
        /* <DEDUP_REMOVED lines=9> */
.L_x_127:
[----:B------:R-:W-:Y:S05]  /*4880*/  BSYNC B1 ;  /* 0x0000000000017941 */ /* 0x000fea0003800000 */
.L_x_126:
        /* <DEDUP_REMOVED lines=9> */
.L_x_129:
[----:B------:R-:W-:Y:S05]  /*4920*/  BSYNC B1 ;  /* 0x0000000000017941 */ /* 0x000fea0003800000 */
.L_x_128:
        /* <DEDUP_REMOVED lines=10> */
.L_x_131:
[----:B------:R-:W-:Y:S05]  /*49d0*/  BSYNC B1 ;  /* 0x0000000000017941 */ /* 0x000fea0003800000 */
.L_x_130:
        /* <DEDUP_REMOVED lines=10> */
.L_x_133:
[----:B------:R-:W-:Y:S05]  /*4a80*/  BSYNC B1 ;  /* 0x0000000000017941 */ /* 0x000fea0003800000 */
.L_x_132:
        /* <DEDUP_REMOVED lines=9> */
.L_x_135:
[----:B------:R-:W-:Y:S05]  /*4b20*/  BSYNC B1 ;  /* 0x0000000000017941 */ /* 0x000fea0003800000 */
.L_x_134:
        /* <DEDUP_REMOVED lines=9> */
.L_x_137:
[----:B------:R-:W-:Y:S05]  /*4bc0*/  BSYNC B1 ;  /* 0x0000000000017941 */ /* 0x000fea0003800000 */
.L_x_136:
        /* <DEDUP_REMOVED lines=10> */
.L_x_139:
[----:B------:R-:W-:Y:S05]  /*4c70*/  BSYNC B1 ;  /* 0x0000000000017941 */ /* 0x000fea0003800000 */
.L_x_138:
        /* <DEDUP_REMOVED lines=10> */
.L_x_141:
[----:B------:R-:W-:Y:S05]  /*4d20*/  BSYNC B1 ;  /* 0x0000000000017941 */ /* 0x000fea0003800000 */
.L_x_140:
        /* <DEDUP_REMOVED lines=9> */
.L_x_143:
[----:B------:R-:W-:Y:S05]  /*4dc0*/  BSYNC B1 ;  /* 0x0000000000017941 */ /* 0x000fea0003800000 */
.L_x_142:
        /* <DEDUP_REMOVED lines=9> */
.L_x_145:
[----:B------:R-:W-:Y:S05]  /*4e60*/  BSYNC B1 ;  /* 0x0000000000017941 */ /* 0x000fea0003800000 */
.L_x_144:
        /* <DEDUP_REMOVED lines=10> */
.L_x_147:
[----:B------:R-:W-:Y:S05]  /*4f10*/  BSYNC B1 ;  /* 0x0000000000017941 */ /* 0x000fea0003800000 */
.L_x_146:
        /* <DEDUP_REMOVED lines=10> */
.L_x_149:
[----:B------:R-:W-:Y:S05]  /*4fc0*/  BSYNC B1 ;  /* 0x0000000000017941 */ /* 0x000fea0003800000 */
.L_x_148:
        /* <DEDUP_REMOVED lines=9> */
.L_x_151:
[----:B------:R-:W-:Y:S05]  /*5060*/  BSYNC B1 ;  /* 0x0000000000017941 */ /* 0x000fea0003800000 */
.L_x_150:
        /* <DEDUP_REMOVED lines=9> */
.L_x_153:
[----:B------:R-:W-:Y:S05]  /*5100*/  BSYNC B1 ;  /* 0x0000000000017941 */ /* 0x000fea0003800000 */
.L_x_152:
        /* <DEDUP_REMOVED lines=10> */
.L_x_155:
[----:B------:R-:W-:Y:S05]  /*51b0*/  BSYNC B1 ;  /* 0x0000000000017941 */ /* 0x000fea0003800000 */
.L_x_154:
        /* <DEDUP_REMOVED lines=10> */
.L_x_157:
[----:B------:R-:W-:Y:S05]  /*5260*/  BSYNC B1 ;  /* 0x0000000000017941 */ /* 0x000fea0003800000 */
.L_x_156:
        /* <DEDUP_REMOVED lines=9> */
.L_x_159:
[----:B------:R-:W-:Y:S05]  /*5300*/  BSYNC B1 ;  /* 0x0000000000017941 */ /* 0x000fea0003800000 */
.L_x_158:
        /* <DEDUP_REMOVED lines=9> */
.L_x_161:
[----:B------:R-:W-:Y:S05]  /*53a0*/  BSYNC B1 ;  /* 0x0000000000017941 */ /* 0x000fea0003800000 */
.L_x_160:
        /* <DEDUP_REMOVED lines=10> */
.L_x_163:
[----:B------:R-:W-:Y:S05]  /*5450*/  BSYNC B1 ;  /* 0x0000000000017941 */ /* 0x000fea0003800000 */
.L_x_162:
        /* <DEDUP_REMOVED lines=10> */
.L_x_165:
[----:B------:R-:W-:Y:S05]  /*5500*/  BSYNC B1 ;  /* 0x0000000000017941 */ /* 0x000fea0003800000 */
.L_x_164:
        /* <DEDUP_REMOVED lines=9> */
.L_x_167:
[----:B------:R-:W-:Y:S05]  /*55a0*/  BSYNC B1 ;  /* 0x0000000000017941 */ /* 0x000fea0003800000 */
.L_x_166:
        /* <DEDUP_REMOVED lines=9> */
.L_x_169:
[----:B------:R-:W-:Y:S05]  /*5640*/  BSYNC B1 ;  /* 0x0000000000017941 */ /* 0x000fea0003800000 */
.L_x_168:
        /* <DEDUP_REMOVED lines=10> */
.L_x_171:
[----:B------:R-:W-:Y:S05]  /*56f0*/  BSYNC B1 ;  /* 0x0000000000017941 */ /* 0x000fea0003800000 */
.L_x_170:
        /* <DEDUP_REMOVED lines=10> */
.L_x_173:
[----:B------:R-:W-:Y:S05]  /*57a0*/  BSYNC B1 ;  /* 0x0000000000017941 */ /* 0x000fea0003800000 */
.L_x_172:
        /* <DEDUP_REMOVED lines=9> */
.L_x_175:
[----:B------:R-:W-:Y:S05]  /*5840*/  BSYNC B1 ;  /* 0x0000000000017941 */ /* 0x000fea0003800000 */
.L_x_174:
        /* <DEDUP_REMOVED lines=9> */
.L_x_177:
[----:B------:R-:W-:Y:S05]  /*58e0*/  BSYNC B1 ;  /* 0x0000000000017941 */ /* 0x000fea0003800000 */
.L_x_176:
        /* <DEDUP_REMOVED lines=10> */
.L_x_179:
[----:B------:R-:W-:Y:S05]  /*5990*/  BSYNC B1 ;  /* 0x0000000000017941 */ /* 0x000fea0003800000 */
.L_x_178:
        /* <DEDUP_REMOVED lines=10> */
.L_x_181:
[----:B------:R-:W-:Y:S05]  /*5a40*/  BSYNC B1 ;  /* 0x0000000000017941 */ /* 0x000fea0003800000 */
.L_x_180:
        /* <DEDUP_REMOVED lines=9> */
.L_x_183:
[----:B------:R-:W-:Y:S05]  /*5ae0*/  BSYNC B1 ;  /* 0x0000000000017941 */ /* 0x000fea0003800000 */
.L_x_182:
        /* <DEDUP_REMOVED lines=9> */
.L_x_185:
[----:B------:R-:W-:Y:S05]  /*5b80*/  BSYNC B1 ;  /* 0x0000000000017941 */ /* 0x000fea0003800000 */
.L_x_184:
        /* <DEDUP_REMOVED lines=10> */
.L_x_187:
[----:B------:R-:W-:Y:S05]  /*5c30*/  BSYNC B1 ;  /* 0x0000000000017941 */ /* 0x000fea0003800000 */
.L_x_186:
        /* <DEDUP_REMOVED lines=10> */
.L_x_189:
[----:B------:R-:W-:Y:S05]  /*5ce0*/  BSYNC B1 ;  /* 0x0000000000017941 */ /* 0x000fea0003800000 */
.L_x_188:
        /* <DEDUP_REMOVED lines=9> */
.L_x_191:
[----:B------:R-:W-:Y:S05]  /*5d80*/  BSYNC B1 ;  /* 0x0000000000017941 */ /* 0x000fea0003800000 */
.L_x_190:
        /* <DEDUP_REMOVED lines=9> */
.L_x_193:
[----:B------:R-:W-:Y:S05]  /*5e20*/  BSYNC B1 ;  /* 0x0000000000017941 */ /* 0x000fea0003800000 */
.L_x_192:
        /* <DEDUP_REMOVED lines=10> */
.L_x_195:
[----:B------:R-:W-:Y:S05]  /*5ed0*/  BSYNC B1 ;  /* 0x0000000000017941 */ /* 0x000fea0003800000 */
.L_x_194:
        /* <DEDUP_REMOVED lines=10> */
.L_x_197:
[----:B------:R-:W-:Y:S05]  /*5f80*/  BSYNC B1 ;  /* 0x0000000000017941 */ /* 0x000fea0003800000 */
.L_x_196:
        /* <DEDUP_REMOVED lines=9> */
.L_x_199:
[----:B------:R-:W-:Y:S05]  /*6020*/  BSYNC B1 ;  /* 0x0000000000017941 */ /* 0x000fea0003800000 */
.L_x_198:
        /* <DEDUP_REMOVED lines=9> */
.L_x_201:
[----:B------:R-:W-:Y:S05]  /*60c0*/  BSYNC B1 ;  /* 0x0000000000017941 */ /* 0x000fea0003800000 */
.L_x_200:
        /* <DEDUP_REMOVED lines=10> */
.L_x_203:
[----:B------:R-:W-:Y:S05]  /*6170*/  BSYNC B1 ;  /* 0x0000000000017941 */ /* 0x000fea0003800000 */
.L_x_202:
        /* <DEDUP_REMOVED lines=10> */
.L_x_205:
[----:B------:R-:W-:Y:S05]  /*6220*/  BSYNC B1 ;  /* 0x0000000000017941 */ /* 0x000fea0003800000 */
.L_x_204:
        /* <DEDUP_REMOVED lines=9> */
.L_x_207:
[----:B------:R-:W-:Y:S05]  /*62c0*/  BSYNC B1 ;  /* 0x0000000000017941 */ /* 0x000fea0003800000 */
.L_x_206:
        /* <DEDUP_REMOVED lines=9> */
.L_x_209:
[----:B------:R-:W-:Y:S05]  /*6360*/  BSYNC B1 ;  /* 0x0000000000017941 */ /* 0x000fea0003800000 */
.L_x_208:
        /* <DEDUP_REMOVED lines=10> */
.L_x_211:
[----:B------:R-:W-:Y:S05]  /*6410*/  BSYNC B1 ;  /* 0x0000000000017941 */ /* 0x000fea0003800000 */
.L_x_210:
        /* <DEDUP_REMOVED lines=10> */
.L_x_213:
[----:B------:R-:W-:Y:S05]  /*64c0*/  BSYNC B1 ;  /* 0x0000000000017941 */ /* 0x000fea0003800000 */
.L_x_212:
        /* <DEDUP_REMOVED lines=9> */
.L_x_215:
[----:B------:R-:W-:Y:S05]  /*6560*/  BSYNC B1 ;  /* 0x0000000000017941 */ /* 0x000fea0003800000 */
.L_x_214:
        /* <DEDUP_REMOVED lines=9> */
.L_x_217:
[----:B------:R-:W-:Y:S05]  /*6600*/  BSYNC B1 ;  /* 0x0000000000017941 */ /* 0x000fea0003800000 */
.L_x_216:
        /* <DEDUP_REMOVED lines=10> */
.L_x_219:
[----:B------:R-:W-:Y:S05]  /*66b0*/  BSYNC B1 ;  /* 0x0000000000017941 */ /* 0x000fea0003800000 */
.L_x_218:
        /* <DEDUP_REMOVED lines=10> */
.L_x_221:
[----:B------:R-:W-:Y:S05]  /*6760*/  BSYNC B1 ;  /* 0x0000000000017941 */ /* 0x000fea0003800000 */
.L_x_220:
        /* <DEDUP_REMOVED lines=9> */
.L_x_223:
[----:B------:R-:W-:Y:S05]  /*6800*/  BSYNC B1 ;  /* 0x0000000000017941 */ /* 0x000fea0003800000 */
.L_x_222:
        /* <DEDUP_REMOVED lines=9> */
.L_x_225:
[----:B------:R-:W-:Y:S05]  /*68a0*/  BSYNC B1 ;  /* 0x0000000000017941 */ /* 0x000fea0003800000 */
.L_x_224:
        /* <DEDUP_REMOVED lines=10> */
.L_x_227:
[----:B------:R-:W-:Y:S05]  /*6950*/  BSYNC B1 ;  /* 0x0000000000017941 */ /* 0x000fea0003800000 */
.L_x_226:
        /* <DEDUP_REMOVED lines=10> */
.L_x_229:
[----:B------:R-:W-:Y:S05]  /*6a00*/  BSYNC B1 ;  /* 0x0000000000017941 */ /* 0x000fea0003800000 */
.L_x_228:
        /* <DEDUP_REMOVED lines=9> */
.L_x_231:
[----:B------:R-:W-:Y:S05]  /*6aa0*/  BSYNC B1 ;  /* 0x0000000000017941 */ /* 0x000fea0003800000 */
.L_x_230:
        /* <DEDUP_REMOVED lines=9> */
.L_x_233:
[----:B------:R-:W-:Y:S05]  /*6b40*/  BSYNC B1 ;  /* 0x0000000000017941 */ /* 0x000fea0003800000 */
.L_x_232:
        /* <DEDUP_REMOVED lines=10> */
.L_x_235:
[----:B------:R-:W-:Y:S05]  /*6bf0*/  BSYNC B1 ;  /* 0x0000000000017941 */ /* 0x000fea0003800000 */
.L_x_234:
        /* <DEDUP_REMOVED lines=10> */
.L_x_237:
[----:B------:R-:W-:Y:S05]  /*6ca0*/  BSYNC B1 ;  /* 0x0000000000017941 */ /* 0x000fea0003800000 */
.L_x_236:
        /* <DEDUP_REMOVED lines=9> */
.L_x_239:
[----:B------:R-:W-:Y:S05]  /*6d40*/  BSYNC B1 ;  /* 0x0000000000017941 */ /* 0x000fea0003800000 */
.L_x_238:
        /* <DEDUP_REMOVED lines=9> */
.L_x_241:
[----:B------:R-:W-:Y:S05]  /*6de0*/  BSYNC B1 ;  /* 0x0000000000017941 */ /* 0x000fea0003800000 */
.L_x_240:
        /* <DEDUP_REMOVED lines=10> */
.L_x_243:
[----:B------:R-:W-:Y:S05]  /*6e90*/  BSYNC B1 ;  /* 0x0000000000017941 */ /* 0x000fea0003800000 */
.L_x_242:
        /* <DEDUP_REMOVED lines=10> */
.L_x_245:
[----:B------:R-:W-:Y:S05]  /*6f40*/  BSYNC B1 ;  /* 0x0000000000017941 */ /* 0x000fea0003800000 */
.L_x_244:
        /* <DEDUP_REMOVED lines=9> */
.L_x_247:
[----:B------:R-:W-:Y:S05]  /*6fe0*/  BSYNC B1 ;  /* 0x0000000000017941 */ /* 0x000fea0003800000 */
.L_x_246:
        /* <DEDUP_REMOVED lines=9> */
.L_x_249:
[----:B------:R-:W-:Y:S05]  /*7080*/  BSYNC B1 ;  /* 0x0000000000017941 */ /* 0x000fea0003800000 */
.L_x_248:
        /* <DEDUP_REMOVED lines=10> */
.L_x_251:
[----:B------:R-:W-:Y:S05]  /*7130*/  BSYNC B1 ;  /* 0x0000000000017941 */ /* 0x000fea0003800000 */
.L_x_250:
        /* <DEDUP_REMOVED lines=10> */
.L_x_253:
[----:B------:R-:W-:Y:S05]  /*71e0*/  BSYNC B1 ;  /* 0x0000000000017941 */ /* 0x000fea0003800000 */
.L_x_252:
        /* <DEDUP_REMOVED lines=9> */
.L_x_255:
[----:B------:R-:W-:Y:S05]  /*7280*/  BSYNC B1 ;  /* 0x0000000000017941 */ /* 0x000fea0003800000 */
.L_x_254:
        /* <DEDUP_REMOVED lines=9> */
.L_x_257:
[----:B------:R-:W-:Y:S05]  /*7320*/  BSYNC B1 ;  /* 0x0000000000017941 */ /* 0x000fea0003800000 */
.L_x_256:
        /* <DEDUP_REMOVED lines=10> */
.L_x_259:
[----:B------:R-:W-:Y:S05]  /*73d0*/  BSYNC B1 ;  /* 0x0000000000017941 */ /* 0x000fea0003800000 */
.L_x_258:
        /* <DEDUP_REMOVED lines=10> */
.L_x_261:
[----:B------:R-:W-:Y:S05]  /*7480*/  BSYNC B1 ;  /* 0x0000000000017941 */ /* 0x000fea0003800000 */
.L_x_260:
        /* <DEDUP_REMOVED lines=9> */
.L_x_263:
[----:B------:R-:W-:Y:S05]  /*7520*/  BSYNC B1 ;  /* 0x0000000000017941 */ /* 0x000fea0003800000 */
.L_x_262:
        /* <DEDUP_REMOVED lines=9> */
.L_x_265:
[----:B------:R-:W-:Y:S05]  /*75c0*/  BSYNC B1 ;  /* 0x0000000000017941 */ /* 0x000fea0003800000 */
.L_x_264:
        /* <DEDUP_REMOVED lines=10> */
.L_x_267:
[----:B------:R-:W-:Y:S05]  /*7670*/  BSYNC B1 ;  /* 0x0000000000017941 */ /* 0x000fea0003800000 */
.L_x_266:
        /* <DEDUP_REMOVED lines=10> */
.L_x_269:
[----:B------:R-:W-:Y:S05]  /*7720*/  BSYNC B1 ;  /* 0x0000000000017941 */ /* 0x000fea0003800000 */
.L_x_268:
        /* <DEDUP_REMOVED lines=9> */
.L_x_271:
[----:B------:R-:W-:Y:S05]  /*77c0*/  BSYNC B1 ;  /* 0x0000000000017941 */ /* 0x000fea0003800000 */
.L_x_270:
        /* <DEDUP_REMOVED lines=9> */
.L_x_273:
[----:B------:R-:W-:Y:S05]  /*7860*/  BSYNC B1 ;  /* 0x0000000000017941 */ /* 0x000fea0003800000 */
.L_x_272:
        /* <DEDUP_REMOVED lines=10> */
.L_x_275:
[----:B------:R-:W-:Y:S05]  /*7910*/  BSYNC B1 ;  /* 0x0000000000017941 */ /* 0x000fea0003800000 */
.L_x_274:
        /* <DEDUP_REMOVED lines=10> */
.L_x_277:
[----:B------:R-:W-:Y:S05]  /*79c0*/  BSYNC B1 ;  /* 0x0000000000017941 */ /* 0x000fea0003800000 */
.L_x_276:
        /* <DEDUP_REMOVED lines=9> */
.L_x_279:
[----:B------:R-:W-:Y:S05]  /*7a60*/  BSYNC B1 ;  /* 0x0000000000017941 */ /* 0x000fea0003800000 */
.L_x_278:
        /* <DEDUP_REMOVED lines=9> */
.L_x_281:
[----:B------:R-:W-:Y:S05]  /*7b00*/  BSYNC B1 ;  /* 0x0000000000017941 */ /* 0x000fea0003800000 */
.L_x_280:
        /* <DEDUP_REMOVED lines=10> */
.L_x_283:
[----:B------:R-:W-:Y:S05]  /*7bb0*/  BSYNC B1 ;  /* 0x0000000000017941 */ /* 0x000fea0003800000 */
.L_x_282:
        /* <DEDUP_REMOVED lines=10> */
.L_x_285:
[----:B------:R-:W-:Y:S05]  /*7c60*/  BSYNC B1 ;  /* 0x0000000000017941 */ /* 0x000fea0003800000 */
.L_x_284:
[----:B01--45:R-:W-:Y:S01]  /*7c70*/  HADD2.F32 R7, -RZ, R22.H0_H0 ;  /* 0x20000016ff077230 */ /* 0x033fe20000004100 */
        /* <DEDUP_REMOVED lines=8> */
.L_x_287:
[----:B------:R-:W-:Y:S05]  /*7d00*/  BSYNC B1 ;  /* 0x0000000000017941 */ /* 0x000fea0003800000 */
.L_x_286:
[----:B0----5:R-:W-:Y:S01]  /*7d10*/  HADD2.F32 R5, -RZ, R22.H0_H0 ;  /* 0x20000016ff057230 */ /* 0x021fe20000004100 */
[----:B------:R-:W-:Y:S01]  /*7d20*/  ISETP.GT.AND P1, PT, R3, 0x8, P1 ;  /* 0x000000080300780c */ /* 0x000fe20000f24270 */
[----:B------:R-:W-:Y:S01]  /*7d30*/  @P0 IMAD.MOV.U32 R4, RZ, RZ, R10 ;  /* 0x000000ffff040224 */ /* 0x000fe200078e000a */
[----:B------:R-:W-:Y:S02]  /*7d40*/  BSSY B1, `(.L_x_288) ;  /* 0x0000009000017945 */ /* 0x000fe40003800000 */
[----:B------:R-:W-:-:S04]  /*7d50*/  FMUL R5, R5, R154 ;  /* 0x0000009a05057220 */ /* 0x000fc80000400000 */
[----:B------:R-:W-:-:S05]  /*7d60*/  FFMA R5, R150, R153, R5 ;  /* 0x0000009996057223 */ /* 0x000fca0000000005 */
[----:B------:R-:W-:-:S04]  /*7d70*/  F2FP.F16.F32.PACK_AB R5, RZ, R5 ;  /* 0x00000005ff05723e */ /* 0x000fc800000000ff */
[----:B------:R-:W-:Y:S01]  /*7d80*/  PRMT R2, R5, 0x7610, R2 ;  /* 0x0000761005027816 */ /* 0x000fe20000000002 */
[----:B------:R-:W-:-:S05]  /*7d90*/  @P0 IMAD.MOV.U32 R5, RZ, RZ, R11 ;  /* 0x000000ffff050224 */ /* 0x000fca00078e000b */
[----:B------:R0:W-:Y:S01]  /*7da0*/  @P0 STG.E.U16 desc[UR36][R4.64+0x1f0], R2 ;  /* 0x0001f00204000986 */ /* 0x0001e2000c101524 */
[----:B------:R-:W-:Y:S05]  /*7db0*/  @!P1 BRA `(.L_x_289) ;  /* 0x0000000000049947 */ /* 0x000fea0003800000 */
[----:B------:R4:W5:Y:S02]  /*7dc0*/  LDG.E.LTC128B.U16 R22, desc[UR36][R8.64+0x1f2] ;  /* 0x0001f22408167981 */ /* 0x000964000c1e1520 */
.L_x_289:
[----:B------:R-:W-:Y:S05]  /*7dd0*/  BSYNC B1 ;  /* 0x0000000000017941 */ /* 0x000fea0003800000 */
.L_x_288:
[----:B------:R-:W-:Y:S05]  /*7de0*/  @!P1 BRA `(.L_x_290) ;  /* 0x0000002400409947 */ /* 0x000fea0003800000 */
[----:B-----5:R-:W-:-:S05]  /*7df0*/  HADD2.F32 R3, -RZ, R22.H0_H0 ;  /* 0x20000016ff037230 */ /* 0x020fca0000004100 */
[----:B------:R-:W-:-:S04]  /*7e00*/  FMUL R0, R3, R154 ;  /* 0x0000009a03007220 */ /* 0x000fc80000400000 */
[----:B------:R-:W-:-:S05]  /*7e10*/  FFMA R0, R151, R153, R0 ;  /* 0x0000009997007223 */ /* 0x000fca0000000000 */
[----:B------:R-:W-:-:S05]  /*7e20*/  F2FP.F16.F32.PACK_AB R0, RZ, R0 ;  /* 0x00000000ff00723e */ /* 0x000fca00000000ff */
[----:B------:R0:W-:Y:S01]  /*7e30*/  STG.E.U16 desc[UR36][R10.64+0x1f2], R0 ;  /* 0x0001f2000a007986 */ /* 0x0001e2000c101524 */
[----:B------:R-:W-:Y:S05]  /*7e40*/  BRA `(.L_x_290) ;  /* 0x0000002400287947 */ /* 0x000fea0003800000 */
.L_x_37:
[----:B------:R-:W-:Y:S01]  /*7e50*/  ISETP.GT.AND P2, PT, R0, 0x1, PT ;  /* 0x000000010000780c */ /* 0x000fe20003f44270 */
[----:B------:R-:W-:Y:S01]  /*7e60*/  ULDC.64 UR4, c[0x0][0x5c0] ;  /* 0x0001700000047ab9 */ /* 0x000fe20000000a00 */
[-C--:B------:R-:W-:Y:S01]  /*7e70*/  FMUL R24, R24, R153.reuse ;  /* 0x0000009918187220 */ /* 0x080fe20000400000 */
[-C--:B------:R-:W-:Y:S01]  /*7e80*/  FMUL R25, R25, R153.reuse ;  /* 0x0000009919197220 */ /* 0x080fe20000400000 */
[----:B------:R-:W-:Y:S01]  /*7e90*/  ISETP.GT.AND P1, PT, R3, RZ, P2 ;  /* 0x000000ff0300720c */ /* 0x000fe20001724270 */
[-C--:B------:R-:W-:Y:S01]  /*7ea0*/  FMUL R26, R26, R153.reuse ;  /* 0x000000991a1a7220 */ /* 0x080fe20000400000 */
[----:B------:R-:W-:Y:S01]  /*7eb0*/  LEA R4, P4, R6, UR4, 0x1 ;  /* 0x0000000406047c11 */ /* 0x000fe2000f8808ff */
[-C--:B------:R-:W-:Y:S01]  /*7ec0*/  FMUL R27, R27, R153.reuse ;  /* 0x000000991b1b7220 */ /* 0x080fe20000400000 */
[----:B------:R-:W-:Y:S01]  /*7ed0*/  F2FP.F16.F32.PACK_AB R24, RZ, R24 ;  /* 0x00000018ff18723e */ /* 0x000fe200000000ff */
[-C--:B------:R-:W-:Y:S01]  /*7ee0*/  FMUL R28, R28, R153.reuse ;  /* 0x000000991c1c7220 */ /* 0x080fe20000400000 */
[----:B------:R-:W-:Y:S01]  /*7ef0*/  LEA.HI.X R5, R6, UR5, R181, 0x1, P4 ;  /* 0x0000000506057c11 */ /* 0x000fe2000a0f0cb5 */
[----:B------:R-:W-:Y:S01]  /*7f00*/  FMUL R29, R29, R153 ;  /* 0x000000991d1d7220 */ /* 0x000fe20000400000 */
[----:B------:R-:W-:Y:S01]  /*7f10*/  F2FP.F16.F32.PACK_AB R25, RZ, R25 ;  /* 0x00000019ff19723e */ /* 0x000fe200000000ff */
[-C--:B------:R-:W-:Y:S01]  /*7f20*/  FMUL R30, R30, R153.reuse ;  /* 0x000000991e1e7220 */ /* 0x080fe20000400000 */
[----:B------:R-:W-:Y:S01]  /*7f30*/  ISETP.GT.AND P2, PT, R3, 0x8, P2 ;  /* 0x000000080300780c */ /* 0x000fe20001744270 */
[----:B------:R-:W-:Y:S01]  /*7f40*/  @P3 STG.E.U16 desc[UR36][R4.64], R24 ;  /* 0x0000001804003986 */ /* 0x000fe2000c101524 */
[C---:B------:R-:W-:Y:S01]  /*7f50*/  SHF.L.U64.HI R11, R10.reuse, 0x4, R11 ;  /* 0x000000040a0b7819 */ /* 0x040fe2000001020b */
[-C--:B------:R-:W-:Y:S01]  /*7f60*/  FMUL R31, R31, R153.reuse ;  /* 0x000000991f1f7220 */ /* 0x080fe20000400000 */
[----:B------:R-:W-:Y:S01]  /*7f70*/  LEA R6, P3, R10, R4, 0x4 ;  /* 0x000000040a067211 */ /* 0x000fe200078620ff */
[----:B------:R-:W-:Y:S01]  /*7f80*/  @P1 STG.E.U16 desc[UR36][R4.64+0x2], R25 ;  /* 0x0000021904001986 */ /* 0x000fe2000c101524 */
[----:B------:R-:W-:Y:S01]  /*7f90*/  ISETP.GT.AND P1, PT, R3, 0x8, P0 ;  /* 0x000000080300780c */ /* 0x000fe20000724270 */
[----:B------:R-:W-:Y:S01]  /*7fa0*/  FMUL R32, R32, R153 ;  /* 0x0000009920207220 */ /* 0x000fe20000400000 */
[----:B------:R-:W-:Y:S01]  /*7fb0*/  F2FP.F16.F32.PACK_AB R26, RZ, R26 ;  /* 0x0000001aff1a723e */ /* 0x000fe200000000ff */
[----:B------:R-:W-:Y:S01]  /*7fc0*/  IMAD.X R7, R11, 0x1, R5, P3 ;  /* 0x000000010b077824 */ /* 0x000fe200018e0605 */
[----:B------:R-:W-:Y:S01]  /*7fd0*/  F2FP.F16.F32.PACK_AB R27, RZ, R27 ;  /* 0x0000001bff1b723e */ /* 0x000fe200000000ff */
[-C--:B------:R-:W-:Y:S01]  /*7fe0*/  FMUL R33, R33, R153.reuse ;  /* 0x0000009921217220 */ /* 0x080fe20000400000 */
[----:B------:R-:W-:Y:S01]  /*7ff0*/  ISETP.GT.AND P0, PT, R0, 0x8, PT ;  /* 0x000000080000780c */ /* 0x000fe20003f04270 */
[-C--:B------:R-:W-:Y:S01]  /*8000*/  FMUL R34, R34, R153.reuse ;  /* 0x0000009922227220 */ /* 0x080fe20000400000 */
[----:B------:R-:W-:Y:S01]  /*8010*/  F2FP.F16.F32.PACK_AB R28, RZ, R28 ;  /* 0x0000001cff1c723e */ /* 0x000fe200000000ff */
[-C--:B------:R-:W-:Y:S01]  /*8020*/  FMUL R35, R35, R153.reuse ;  /* 0x0000009923237220 */ /* 0x080fe20000400000 */
[C---:B------:R-:W-:Y:S01]  /*8030*/  ISETP.GT.AND P4, PT, R3.reuse, RZ, P0 ;  /* 0x000000ff0300720c */ /* 0x040fe20000784270 */
[----:B------:R-:W-:Y:S01]  /*8040*/  FMUL R36, R36, R153 ;  /* 0x0000009924247220 */ /* 0x000fe20000400000 */
[----:B------:R-:W-:Y:S01]  /*8050*/  F2FP.F16.F32.PACK_AB R29, RZ, R29 ;  /* 0x0000001dff1d723e */ /* 0x000fe200000000ff */
[----:B------:R-:W-:Y:S01]  /*8060*/  @P1 STG.E.U16 desc[UR36][R6.64], R26 ;  /* 0x0000001a06001986 */ /* 0x000fe2000c101524 */
[----:B------:R-:W-:Y:S01]  /*8070*/  ISETP.GT.AND P1, PT, R3, 0x8, P0 ;  /* 0x000000080300780c */ /* 0x000fe20000724270 */
[-C--:B------:R-:W-:Y:S01]  /*8080*/  FMUL R37, R37, R153.reuse ;  /* 0x0000009925257220 */ /* 0x080fe20000400000 */
[----:B------:R-:W-:Y:S01]  /*8090*/  F2FP.F16.F32.PACK_AB R30, RZ, R30 ;  /* 0x0000001eff1e723e */ /* 0x000fe200000000ff */
[----:B------:R-:W-:Y:S01]  /*80a0*/  @P2 STG.E.U16 desc[UR36][R6.64+0x2], R27 ;  /* 0x0000021b06002986 */ /* 0x000fe2000c101524 */
[----:B------:R-:W-:Y:S01]  /*80b0*/  ISETP.GT.AND P2, PT, R0, 0x9, PT ;  /* 0x000000090000780c */ /* 0x000fe20003f44270 */
[----:B------:R-:W-:Y:S01]  /*80c0*/  FMUL R38, R38, R153 ;  /* 0x0000009926267220 */ /* 0x000fe20000400000 */
[----:B------:R-:W-:Y:S01]  /*80d0*/  F2FP.F16.F32.PACK_AB R31, RZ, R31 ;  /* 0x0000001fff1f723e */ /* 0x000fe200000000ff */
[-C--:B------:R-:W-:Y:S01]  /*80e0*/  FMUL R39, R39, R153.reuse ;  /* 0x0000009927277220 */ /* 0x080fe20000400000 */
[C---:B------:R-:W-:Y:S01]  /*80f0*/  ISETP.GT.AND P3, PT, R3.reuse, RZ, P2 ;  /* 0x000000ff0300720c */ /* 0x040fe20001764270 */
[----:B------:R-:W-:Y:S01]  /*8100*/  @P4 STG.E.U16 desc[UR36][R4.64+0x10], R28 ;  /* 0x0000101c04004986 */ /* 0x000fe2000c101524 */
[----:B------:R-:W-:Y:S01]  /*8110*/  ISETP.GT.AND P2, PT, R3, 0x8, P2 ;  /* 0x000000080300780c */ /* 0x000fe20001744270 */
[-C--:B------:R-:W-:Y:S01]  /*8120*/  FMUL R40, R40, R153.reuse ;  /* 0x0000009928287220 */ /* 0x080fe20000400000 */
[----:B------:R-:W-:Y:S01]  /*8130*/  ISETP.GT.AND P0, PT, R0, 0x10, PT ;  /* 0x000000100000780c */ /* 0x000fe20003f04270 */
[-C--:B------:R-:W-:Y:S01]  /*8140*/  FMUL R41, R41, R153.reuse ;  /* 0x0000009929297220 */ /* 0x080fe20000400000 */
[----:B------:R-:W-:Y:S01]  /*8150*/  F2FP.F16.F32.PACK_AB R32, RZ, R32 ;  /* 0x00000020ff20723e */ /* 0x000fe200000000ff */
[-C--:B------:R-:W-:Y:S01]  /*8160*/  FMUL R42, R42, R153.reuse ;  /* 0x000000992a2a7220 */ /* 0x080fe20000400000 */
[----:B------:R-:W-:Y:S01]  /*8170*/  ISETP.GT.AND P4, PT, R3, RZ, P0 ;  /* 0x000000ff0300720c */ /* 0x000fe20000784270 */
[----:B------:R-:W-:Y:S01]  /*8180*/  FMUL R43, R43, R153 ;  /* 0x000000992b2b7220 */ /* 0x000fe20000400000 */
[----:B------:R-:W-:Y:S01]  /*8190*/  F2FP.F16.F32.PACK_AB R33, RZ, R33 ;  /* 0x00000021ff21723e */ /* 0x000fe200000000ff */
[-C--:B------:R-:W-:Y:S01]  /*81a0*/  FMUL R44, R44, R153.reuse ;  /* 0x000000992c2c7220 */ /* 0x080fe20000400000 */
[----:B------:R-:W-:Y:S01]  /*81b0*/  F2FP.F16.F32.PACK_AB R34, RZ, R34 ;  /* 0x00000022ff22723e */ /* 0x000fe200000000ff */
[----:B------:R-:W-:Y:S01]  /*81c0*/  @P3 STG.E.U16 desc[UR36][R4.64+0x12], R29 ;  /* 0x0000121d04003986 */ /* 0x000fe2000c101524 */
[----:B------:R-:W-:Y:S01]  /*81d0*/  ISETP.GT.AND P3, PT, R0, 0x11, PT ;  /* 0x000000110000780c */ /* 0x000fe20003f64270 */
[----:B------:R-:W-:Y:S01]  /*81e0*/  FMUL R45, R45, R153 ;  /* 0x000000992d2d7220 */ /* 0x000fe20000400000 */
[----:B------:R-:W-:Y:S01]  /*81f0*/  F2FP.F16.F32.PACK_AB R35, RZ, R35 ;  /* 0x00000023ff23723e */ /* 0x000fe200000000ff */
[----:B------:R-:W-:Y:S01]  /*8200*/  @P1 STG.E.U16 desc[UR36][R6.64+0x10], R30 ;  /* 0x0000101e06001986 */ /* 0x000fe2000c101524 */
[C---:B------:R-:W-:Y:S01]  /*8210*/  ISETP.GT.AND P1, PT, R3.reuse, 0x8, P0 ;  /* 0x000000080300780c */ /* 0x040fe20000724270 */
[-C--:B------:R-:W-:Y:S01]  /*8220*/  FMUL R46, R46, R153.reuse ;  /* 0x000000992e2e7220 */ /* 0x080fe20000400000 */
[----:B------:R-:W-:Y:S01]  /*8230*/  ISETP.GT.AND P0, PT, R0, 0x18, PT ;  /* 0x000000180000780c */ /* 0x000fe20003f04270 */
[----:B------:R-:W-:Y:S01]  /*8240*/  @P2 STG.E.U16 desc[UR36][R6.64+0x12], R31 ;  /* 0x0000121f06002986 */ /* 0x000fe2000c101524 */
[----:B------:R-:W-:Y:S01]  /*8250*/  ISETP.GT.AND P2, PT, R3, RZ, P3 ;  /* 0x000000ff0300720c */ /* 0x000fe20001f44270 */
[-C--:B------:R-:W-:Y:S01]  /*8260*/  FMUL R47, R47, R153.reuse ;  /* 0x000000992f2f7220 */ /* 0x080fe20000400000 */
[C---:B------:R-:W-:Y:S01]  /*8270*/  ISETP.GT.AND P3, PT, R3.reuse, 0x8, P3 ;  /* 0x000000080300780c */ /* 0x040fe20001f64270 */
[----:B------:R-:W-:Y:S01]  /*8280*/  @P4 STG.E.U16 desc[UR36][R4.64+0x20], R32 ;  /* 0x0000202004004986 */ /* 0x000fe2000c101524 */
[----:B------:R-:W-:Y:S01]  /*8290*/  ISETP.GT.AND P4, PT, R3, RZ, P0 ;  /* 0x000000ff0300720c */ /* 0x000fe20000784270 */
[-C--:B------:R-:W-:Y:S01]  /*82a0*/  FMUL R48, R48, R153.reuse ;  /* 0x0000009930307220 */ /* 0x080fe20000400000 */
[----:B------:R-:W-:Y:S01]  /*82b0*/  F2FP.F16.F32.PACK_AB R36, RZ, R36 ;  /* 0x00000024ff24723e */ /* 0x000fe200000000ff */
[----:B------:R-:W-:Y:S01]  /*82c0*/  FMUL R49, R49, R153 ;  /* 0x0000009931317220 */ /* 0x000fe20000400000 */
[----:B------:R-:W-:Y:S01]  /*82d0*/  F2FP.F16.F32.PACK_AB R37, RZ, R37 ;  /* 0x00000025ff25723e */ /* 0x000fe200000000ff */
[-C--:B------:R-:W-:Y:S01]  /*82e0*/  FMUL R50, R50, R153.reuse ;  /* 0x0000009932327220 */ /* 0x080fe20000400000 */
[----:B------:R-:W-:Y:S01]  /*82f0*/  F2FP.F16.F32.PACK_AB R38, RZ, R38 ;  /* 0x00000026ff26723e */ /* 0x000fe200000000ff */
[----:B------:R-:W-:Y:S01]  /*8300*/  FMUL R51, R51, R153 ;  /* 0x0000009933337220 */ /* 0x000fe20000400000 */
[----:B------:R-:W-:Y:S01]  /*8310*/  F2FP.F16.F32.PACK_AB R39, RZ, R39 ;  /* 0x00000027ff27723e */ /* 0x000fe200000000ff */
[----:B------:R-:W-:Y:S01]  /*8320*/  @P2 STG.E.U16 desc[UR36][R4.64+0x22], R33 ;  /* 0x0000222104002986 */ /* 0x000fe2000c101524 */
[----:B------:R-:W-:Y:S01]  /*8330*/  F2FP.F16.F32.PACK_AB R40, RZ, R40 ;  /* 0x00000028ff28723e */ /* 0x000fe200000000ff */
[----:B------:R-:W-:Y:S01]  /*8340*/  FMUL R52, R52, R153 ;  /* 0x0000009934347220 */ /* 0x000fe20000400000 */
[----:B------:R-:W-:Y:S01]  /*8350*/  F2FP.F16.F32.PACK_AB R41, RZ, R41 ;  /* 0x00000029ff29723e */ /* 0x000fe200000000ff */
[----:B------:R-:W-:Y:S01]  /*8360*/  @P1 STG.E.U16 desc[UR36][R6.64+0x20], R34 ;  /* 0x0000202206001986 */ /* 0x000fe2000c101524 */
[----:B------:R-:W-:Y:S01]  /*8370*/  ISETP.GT.AND P1, PT, R3, 0x8, P0 ;  /* 0x000000080300780c */ /* 0x000fe20000724270 */
[-C--:B------:R-:W-:Y:S01]  /*8380*/  FMUL R53, R53, R153.reuse ;  /* 0x0000009935357220 */ /* 0x080fe20000400000 */
[C---:B------:R-:W-:Y:S01]  /*8390*/  ISETP.GT.AND P0, PT, R0.reuse, 0x20, PT ;  /* 0x000000200000780c */ /* 0x040fe20003f04270 */
[----:B------:R-:W-:Y:S01]  /*83a0*/  @P3 STG.E.U16 desc[UR36][R6.64+0x22], R35 ;  /* 0x0000222306003986 */ /* 0x000fe2000c101524 */
[----:B------:R-:W-:Y:S01]  /*83b0*/  ISETP.GT.AND P3, PT, R0, 0x19, PT ;  /* 0x000000190000780c */ /* 0x000fe20003f64270 */
[-C--:B------:R-:W-:Y:S01]  /*83c0*/  FMUL R54, R54, R153.reuse ;  /* 0x0000009936367220 */ /* 0x080fe20000400000 */
[----:B------:R-:W-:Y:S01]  /*83d0*/  F2FP.F16.F32.PACK_AB R42, RZ, R42 ;  /* 0x0000002aff2a723e */ /* 0x000fe200000000ff */
[----:B------:R-:W-:Y:S01]  /*83e0*/  @P4 STG.E.U16 desc[UR36][R4.64+0x30], R36 ;  /* 0x0000302404004986 */ /* 0x000fe2000c101524 */
[----:B------:R-:W-:Y:S01]  /*83f0*/  ISETP.GT.AND P2, PT, R3, RZ, P3 ;  /* 0x000000ff0300720c */ /* 0x000fe20001f44270 */
[-C--:B------:R-:W-:Y:S01]  /*8400*/  FMUL R55, R55, R153.reuse ;  /* 0x0000009937377220 */ /* 0x080fe20000400000 */
[C---:B------:R-:W-:Y:S01]  /*8410*/  ISETP.GT.AND P3, PT, R3.reuse, 0x8, P3 ;  /* 0x000000080300780c */ /* 0x040fe20001f64270 */
[-C--:B------:R-:W-:Y:S01]  /*8420*/  FMUL R56, R56, R153.reuse ;  /* 0x0000009938387220 */ /* 0x080fe20000400000 */
[----:B------:R-:W-:Y:S01]  /*8430*/  ISETP.GT.AND P4, PT, R3, RZ, P0 ;  /* 0x000000ff0300720c */ /* 0x000fe20000784270 */
[----:B------:R-:W-:Y:S01]  /*8440*/  FMUL R57, R57, R153 ;  /* 0x0000009939397220 */ /* 0x000fe20000400000 */
[----:B------:R-:W-:Y:S01]  /*8450*/  F2FP.F16.F32.PACK_AB R43, RZ, R43 ;  /* 0x0000002bff2b723e */ /* 0x000fe200000000ff */
[-C--:B------:R-:W-:Y:S01]  /*8460*/  FMUL R58, R58, R153.reuse ;  /* 0x000000993a3a7220 */ /* 0x080fe20000400000 */
[----:B------:R-:W-:Y:S01]  /*8470*/  F2FP.F16.F32.PACK_AB R44, RZ, R44 ;  /* 0x0000002cff2c723e */ /* 0x000fe200000000ff */
[----:B------:R-:W-:Y:S01]  /*8480*/  FMUL R59, R59, R153 ;  /* 0x000000993b3b7220 */ /* 0x000fe20000400000 */
[----:B------:R-:W-:Y:S01]  /*8490*/  F2FP.F16.F32.PACK_AB R45, RZ, R45 ;  /* 0x0000002dff2d723e */ /* 0x000fe200000000ff */
[----:B------:R-:W-:Y:S01]  /*84a0*/  FMUL R60, R60, R153 ;  /* 0x000000993c3c7220 */ /* 0x000fe20000400000 */
[----:B------:R-:W-:Y:S01]  /*84b0*/  F2FP.F16.F32.PACK_AB R46, RZ, R46 ;  /* 0x0000002eff2e723e */ /* 0x000fe200000000ff */
[----:B------:R-:W-:Y:S01]  /*84c0*/  @P2 STG.E.U16 desc[UR36][R4.64+0x32], R37 ;  /* 0x0000322504002986 */ /* 0x000fe2000c101524 */
[----:B------:R-:W-:Y:S01]  /*84d0*/  F2FP.F16.F32.PACK_AB R47, RZ, R47 ;  /* 0x0000002fff2f723e */ /* 0x000fe200000000ff */
[-C--:B------:R-:W-:Y:S01]  /*84e0*/  FMUL R61, R61, R153.reuse ;  /* 0x000000993d3d7220 */ /* 0x080fe20000400000 */
[----:B------:R-:W-:Y:S01]  /*84f0*/  F2FP.F16.F32.PACK_AB R48, RZ, R48 ;  /* 0x00000030ff30723e */ /* 0x000fe200000000ff */
[----:B------:R-:W-:Y:S01]  /*8500*/  @P1 STG.E.U16 desc[UR36][R6.64+0x30], R38 ;  /* 0x0000302606001986 */ /* 0x000fe2000c101524 */
[----:B------:R-:W-:Y:S01]  /*8510*/  ISETP.GT.AND P1, PT, R3, 0x8, P0 ;  /* 0x000000080300780c */ /* 0x000fe20000724270 */
[-C--:B------:R-:W-:Y:S01]  /*8520*/  FMUL R62, R62, R153.reuse ;  /* 0x000000993e3e7220 */ /* 0x080fe20000400000 */
[C---:B------:R-:W-:Y:S01]  /*8530*/  ISETP.GT.AND P0, PT, R0.reuse, 0x28, PT ;  /* 0x000000280000780c */ /* 0x040fe20003f04270 */
[----:B------:R-:W-:Y:S01]  /*8540*/  @P3 STG.E.U16 desc[UR36][R6.64+0x32], R39 ;  /* 0x0000322706003986 */ /* 0x000fe2000c101524 */
[----:B------:R-:W-:Y:S01]  /*8550*/  ISETP.GT.AND P3, PT, R0, 0x21, PT ;  /* 0x000000210000780c */ /* 0x000fe20003f64270 */
[----:B------:R-:W-:Y:S01]  /*8560*/  FMUL R63, R63, R153 ;  /* 0x000000993f3f7220 */ /* 0x000fe20000400000 */
[----:B------:R-:W-:Y:S01]  /*8570*/  F2FP.F16.F32.PACK_AB R49, RZ, R49 ;  /* 0x00000031ff31723e */ /* 0x000fe200000000ff */
[----:B------:R-:W-:Y:S01]  /*8580*/  @P4 STG.E.U16 desc[UR36][R4.64+0x40], R40 ;  /* 0x0000402804004986 */ /* 0x000fe2000c101524 */
[C---:B------:R-:W-:Y:S01]  /*8590*/  ISETP.GT.AND P2, PT, R3.reuse, RZ, P3 ;  /* 0x000000ff0300720c */ /* 0x040fe20001f44270 */
[-C--:B------:R-:W-:Y:S01]  /*85a0*/  FMUL R64, R64, R153.reuse ;  /* 0x0000009940407220 */ /* 0x080fe20000400000 */
[----:B------:R-:W-:Y:S01]  /*85b0*/  ISETP.GT.AND P3, PT, R3, 0x8, P3 ;  /* 0x000000080300780c */ /* 0x000fe20001f64270 */
[-C--:B------:R-:W-:Y:S01]  /*85c0*/  FMUL R65, R65, R153.reuse ;  /* 0x0000009941417220 */ /* 0x080fe20000400000 */
        /* <DEDUP_REMOVED lines=248> */
[----:B------:R-:W-:-:S02]  /*9550*/  ISETP.GT.AND P1, PT, R3, 0x8, P0 ;  /* 0x000000080300780c */ /* 0x000fc40000724270 */
[C---:B------:R-:W-:Y:S01]  /*9560*/  ISETP.GT.AND P0, PT, R0.reuse, 0x78, PT ;  /* 0x000000780000780c */ /* 0x040fe20003f04270 */
[----:B------:R-:W-:Y:S01]  /*9570*/  @P3 STG.E.U16 desc[UR36][R6.64+0xd2], R79 ;  /* 0x0000d24f06003986 */ /* 0x000fe2000c101524 */
[----:B------:R-:W-:Y:S02]  /*9580*/  ISETP.GT.AND P3, PT, R0, 0x71, PT ;  /* 0x000000710000780c */ /* 0x000fe40003f64270 */
[----:B------:R-:W-:Y:S01]  /*9590*/  F2FP.F16.F32.PACK_AB R119, RZ, R119 ;  /* 0x00000077ff77723e */ /* 0x000fe200000000ff */
[----:B------:R-:W-:Y:S01]  /*95a0*/  @P4 STG.E.U16 desc[UR36][R4.64+0xe0], R80 ;  /* 0x0000e05004004986 */ /* 0x000fe2000c101524 */
[C---:B------:R-:W-:Y:S02]  /*95b0*/  ISETP.GT.AND P2, PT, R3.reuse, RZ, P3 ;  /* 0x000000ff0300720c */ /* 0x040fe40001f44270 */
[C---:B------:R-:W-:Y:S02]  /*95c0*/  ISETP.GT.AND P3, PT, R3.reuse, 0x8, P3 ;  /* 0x000000080300780c */ /* 0x040fe40001f64270 */
[----:B------:R-:W-:-:S02]  /*95d0*/  ISETP.GT.AND P4, PT, R3, RZ, P0 ;  /* 0x000000ff0300720c */ /* 0x000fc40000784270 */
[----:B------:R-:W-:Y:S02]  /*95e0*/  F2FP.F16.F32.PACK_AB R120, RZ, R120 ;  /* 0x00000078ff78723e */ /* 0x000fe400000000ff */
[----:B------:R-:W-:Y:S02]  /*95f0*/  F2FP.F16.F32.PACK_AB R121, RZ, R121 ;  /* 0x00000079ff79723e */ /* 0x000fe400000000ff */
[----:B------:R-:W-:Y:S02]  /*9600*/  F2FP.F16.F32.PACK_AB R122, RZ, R122 ;  /* 0x0000007aff7a723e */ /* 0x000fe400000000ff */
[----:B------:R-:W-:Y:S01]  /*9610*/  F2FP.F16.F32.PACK_AB R123, RZ, R123 ;  /* 0x0000007bff7b723e */ /* 0x000fe200000000ff */
[----:B------:R-:W-:Y:S01]  /*9620*/  @P2 STG.E.U16 desc[UR36][R4.64+0xe2], R81 ;  /* 0x0000e25104002986 */ /* 0x000fe2000c101524 */
[----:B------:R-:W-:Y:S02]  /*9630*/  F2FP.F16.F32.PACK_AB R124, RZ, R124 ;  /* 0x0000007cff7c723e */ /* 0x000fe400000000ff */
        /* <DEDUP_REMOVED lines=66> */
[----:B------:R-:W-:Y:S04]  /*9a60*/  @P2 STG.E.U16 desc[UR36][R4.64+0x122], R97 ;  /* 0x0001226104002986 */ /* 0x000fe8000c101524 */
[----:B------:R-:W-:Y:S01]  /*9a70*/  @P1 STG.E.U16 desc[UR36][R6.64+0x120], R98 ;  /* 0x0001206206001986 */ /* 0x000fe2000c101524 */
[----:B------:R-:W-:-:S02]  /*9a80*/  ISETP.GT.AND P1, PT, R3, 0x8, P0 ;  /* 0x000000080300780c */ /* 0x000fc40000724270 */
[C---:B------:R-:W-:Y:S01]  /*9a90*/  ISETP.GT.AND P0, PT, R0.reuse, 0xa0, PT ;  /* 0x000000a00000780c */ /* 0x040fe20003f04270 */
[----:B------:R-:W-:Y:S01]  /*9aa0*/  @P3 STG.E.U16 desc[UR36][R6.64+0x122], R99 ;  /* 0x0001226306003986 */ /* 0x000fe2000c101524 */
[----:B------:R-:W-:-:S03]  /*9ab0*/  ISETP.GT.AND P3, PT, R0, 0x99, PT ;  /* 0x000000990000780c */ /* 0x000fc60003f64270 */
[----:B------:R-:W-:Y:S01]  /*9ac0*/  @P4 STG.E.U16 desc[UR36][R4.64+0x130], R100 ;  /* 0x0001306404004986 */ /* 0x000fe2000c101524 */
[C---:B------:R-:W-:Y:S02]  /*9ad0*/  ISETP.GT.AND P2, PT, R3.reuse, RZ, P3 ;  /* 0x000000ff0300720c */ /* 0x040fe40001f44270 */
[C---:B------:R-:W-:Y:S02]  /*9ae0*/  ISETP.GT.AND P3, PT, R3.reuse, 0x8, P3 ;  /* 0x000000080300780c */ /* 0x040fe40001f64270 */
[----:B------:R-:W-:-:S09]  /*9af0*/  ISETP.GT.AND P4, PT, R3, RZ, P0 ;  /* 0x000000ff0300720c */ /* 0x000fd20000784270 */
[----:B------:R-:W-:Y:S04]  /*9b00*/  @P2 STG.E.U16 desc[UR36][R4.64+0x132], R101 ;  /* 0x0001326504002986 */ /* 0x000fe8000c101524 */
[----:B------:R-:W-:Y:S01]  /*9b10*/  @P1 STG.E.U16 desc[UR36][R6.64+0x130], R102 ;  /* 0x0001306606001986 */ /* 0x000fe2000c101524 */
[----:B------:R-:W-:Y:S02]  /*9b20*/  ISETP.GT.AND P1, PT, R3, 0x8, P0 ;  /* 0x000000080300780c */ /* 0x000fe40000724270 */
        /* <DEDUP_REMOVED lines=76> */
[C---:B------:R-:W-:Y:S02]  /*9ff0*/  ISETP.GT.AND P3, PT, R3.reuse, RZ, P0 ;  /* 0x000000ff0300720c */ /* 0x040fe40000764270 */
[----:B------:R-:W-:-:S07]  /*a000*/  ISETP.GT.AND P0, PT, R3, 0x8, P0 ;  /* 0x000000080300780c */ /* 0x000fce0000704270 */
[----:B------:R-:W-:Y:S04]  /*a010*/  @P2 STG.E.U16 desc[UR36][R4.64+0x1b2], R133 ;  /* 0x0001b28504002986 */ /* 0x000fe8000c101524 */
[----:B------:R-:W-:Y:S01]  /*a020*/  @P1 STG.E.U16 desc[UR36][R6.64+0x1b0], R134 ;  /* 0x0001b08606001986 */ /* 0x000fe2000c101524 */
[----:B------:R-:W-:-:S03]  /*a030*/  ISETP.GT.AND P1, PT, R0, 0xe8, PT ;  /* 0x000000e80000780c */ /* 0x000fc60003f24270 */
        /* <DEDUP_REMOVED lines=11> */
[C---:B------:R-:W-:Y:S02]  /*a0f0*/  ISETP.GT.AND P2, PT, R3.reuse, RZ, P0 ;  /* 0x000000ff0300720c */ /* 0x040fe40000744270 */
[----:B------:R-:W-:Y:S01]  /*a100*/  ISETP.GT.AND P0, PT, R3, 0x8, P0 ;  /* 0x000000080300780c */ /* 0x000fe20000704270 */
[----:B------:R-:W-:Y:S01]  /*a110*/  @P3 STG.E.U16 desc[UR36][R4.64+0x1d0], R140 ;  /* 0x0001d08c04003986 */ /* 0x000fe2000c101524 */
[----:B------:R-:W-:-:S04]  /*a120*/  ISETP.GT.AND P3, PT, R0, 0xf0, PT ;  /* 0x000000f00000780c */ /* 0x000fc80003f64270 */
[C---:B------:R-:W-:Y:S02]  /*a130*/  ISETP.GT.AND P4, PT, R3.reuse, RZ, P3 ;  /* 0x000000ff0300720c */ /* 0x040fe40001f84270 */
[----:B------:R-:W-:-:S03]  /*a140*/  ISETP.GT.AND P3, PT, R3, 0x8, P3 ;  /* 0x000000080300780c */ /* 0x000fc60001f64270 */
[----:B------:R-:W-:Y:S01]  /*a150*/  @P2 STG.E.U16 desc[UR36][R4.64+0x1d2], R141 ;  /* 0x0001d28d04002986 */ /* 0x000fe2000c101524 */
[----:B------:R-:W-:-:S03]  /*a160*/  ISETP.GT.AND P2, PT, R0, 0xf8, PT ;  /* 0x000000f80000780c */ /* 0x000fc60003f44270 */
[----:B------:R-:W-:Y:S01]  /*a170*/  @P1 STG.E.U16 desc[UR36][R6.64+0x1d0], R142 ;  /* 0x0001d08e06001986 */ /* 0x000fe2000c101524 */
[----:B------:R-:W-:-:S03]  /*a180*/  ISETP.GT.AND P1, PT, R0, 0xf9, PT ;  /* 0x000000f90000780c */ /* 0x000fc60003f24270 */
[----:B------:R-:W-:Y:S01]  /*a190*/  @P0 STG.E.U16 desc[UR36][R6.64+0x1d2], R143 ;  /* 0x0001d28f06000986 */ /* 0x000fe2000c101524 */
[----:B------:R-:W-:-:S03]  /*a1a0*/  ISETP.GT.AND P0, PT, R0, 0xf1, PT ;  /* 0x000000f10000780c */ /* 0x000fc60003f04270 */
[----:B------:R-:W-:Y:S01]  /*a1b0*/  @P4 STG.E.U16 desc[UR36][R4.64+0x1e0], R144 ;  /* 0x0001e09004004986 */ /* 0x000fe2000c101524 */
[C---:B------:R-:W-:Y:S02]  /*a1c0*/  ISETP.GT.AND P4, PT, R3.reuse, RZ, P0 ;  /* 0x000000ff0300720c */ /* 0x040fe40000784270 */
[----:B------:R-:W-:-:S11]  /*a1d0*/  ISETP.GT.AND P0, PT, R3, 0x8, P0 ;  /* 0x000000080300780c */ /* 0x000fd60000704270 */
[----:B------:R-:W-:Y:S01]  /*a1e0*/  @P4 STG.E.U16 desc[UR36][R4.64+0x1e2], R145 ;  /* 0x0001e29104004986 */ /* 0x000fe2000c101524 */
[C---:B------:R-:W-:Y:S01]  /*a1f0*/  ISETP.GT.AND P4, PT, R3.reuse, RZ, P2 ;  /* 0x000000ff0300720c */ /* 0x040fe20001784270 */
[----:B------:R-:W-:Y:S01]  /*a200*/  @P0 IMAD.MOV.U32 R2, RZ, RZ, R6 ;  /* 0x000000ffff020224 */ /* 0x000fe200078e0006 */
[C---:B------:R-:W-:Y:S01]  /*a210*/  ISETP.GT.AND P2, PT, R3.reuse, 0x8, P2 ;  /* 0x000000080300780c */ /* 0x040fe20001744270 */
[----:B------:R-:W-:Y:S01]  /*a220*/  @P3 STG.E.U16 desc[UR36][R6.64+0x1e0], R146 ;  /* 0x0001e09206003986 */ /* 0x000fe2000c101524 */
[C---:B------:R-:W-:Y:S02]  /*a230*/  ISETP.GT.AND P3, PT, R3.reuse, RZ, P1 ;  /* 0x000000ff0300720c */ /* 0x040fe40000f64270 */
[----:B------:R-:W-:Y:S01]  /*a240*/  ISETP.GT.AND P1, PT, R3, 0x8, P1 ;  /* 0x000000080300780c */ /* 0x000fe20000f24270 */
[----:B------:R-:W-:-:S05]  /*a250*/  @P0 IMAD.MOV.U32 R3, RZ, RZ, R7 ;  /* 0x000000ffff030224 */ /* 0x000fca00078e0007 */
[----:B------:R0:W-:Y:S02]  /*a260*/  @P0 STG.E.U16 desc[UR36][R2.64+0x1e2], R147 ;  /* 0x0001e29302000986 */ /* 0x0001e4000c101524 */
[----:B0-----:R-:W-:Y:S02]  /*a270*/  @P4 IMAD.MOV.U32 R2, RZ, RZ, R4 ;  /* 0x000000ffff024224 */ /* 0x001fe400078e0004 */
[----:B------:R-:W-:-:S05]  /*a280*/  @P4 IMAD.MOV.U32 R3, RZ, RZ, R5 ;  /* 0x000000ffff034224 */ /* 0x000fca00078e0005 */
[----:B------:R0:W-:Y:S04]  /*a290*/  @P4 STG.E.U16 desc[UR36][R2.64+0x1f0], R148 ;  /* 0x0001f09402004986 */ /* 0x0001e8000c101524 */
[----:B------:R1:W-:Y:S01]  /*a2a0*/  @P3 STG.E.U16 desc[UR36][R4.64+0x1f2], R149 ;  /* 0x0001f29504003986 */ /* 0x0003e2000c101524 */
[----:B0-----:R-:W-:Y:S02]  /*a2b0*/  @P2 IMAD.MOV.U32 R2, RZ, RZ, R6 ;  /* 0x000000ffff022224 */ /* 0x001fe400078e0006 */
[----:B------:R-:W-:-:S05]  /*a2c0*/  @P2 IMAD.MOV.U32 R3, RZ, RZ, R7 ;  /* 0x000000ffff032224 */ /* 0x000fca00078e0007 */
[----:B------:R1:W-:Y:S04]  /*a2d0*/  @P2 STG.E.U16 desc[UR36][R2.64+0x1f0], R150 ;  /* 0x0001f09602002986 */ /* 0x0003e8000c101524 */
[----:B------:R1:W-:Y:S02]  /*a2e0*/  @P1 STG.E.U16 desc[UR36][R6.64+0x1f2], R151 ;  /* 0x0001f29706001986 */ /* 0x0003e4000c101524 */
.L_x_290:
[----:B------:R-:W-:Y:S05]  /*a2f0*/  BSYNC B0 ;  /* 0x0000000000007941 */ /* 0x000fea0003800000 */
.L_x_36:
[----:B01----:R-:W2:Y:S01]  /*a300*/  LDL.64 R2, [R1] ;  /* 0x0000000001027983 */ /* 0x003ea20000100a00 */
[----:B------:R-:W-:Y:S01]  /*a310*/  ULDC.64 UR4, c[0x0][0x650] ;  /* 0x0001940000047ab9 */ /* 0x000fe20000000a00 */
[----:B------:R0:W-:Y:S01]  /*a320*/  SYNCS.ARRIVE.TRANS64.A1T0 RZ, [R162+UR45], RZ ;  /* 0x000000ffa2ff79a7 */ /* 0x0001e2000810002d */
[----:B------:R-:W-:Y:S01]  /*a330*/  PRMT R0, RZ, 0x7610, R0 ;  /* 0x00007610ff007816 */ /* 0x000fe20000000000 */
[----:B------:R-:W-:Y:S02]  /*a340*/  IMAD.MOV.U32 R19, RZ, RZ, -0x1 ;  /* 0xffffffffff137424 */ /* 0x000fe400078e00ff */
[----:B-----5:R-:W-:Y:S01]  /*a350*/  IMAD.MOV.U32 R22, RZ, RZ, -0x1 ;  /* 0xffffffffff167424 */ /* 0x020fe200078e00ff */
[----:B--2---:R-:W-:-:S04]  /*a360*/  LEA R18, P0, R2, R18, 0x1 ;  /* 0x0000001202127211 */ /* 0x004fc800078008ff */
[----:B------:R-:W-:Y:S01]  /*a370*/  LEA.HI.X R17, R2, R17, R23, 0x1, P0 ;  /* 0x0000001102117211 */ /* 0x000fe200000f0c17 */
[----:B------:R-:W-:Y:S01]  /*a380*/  IMAD.MOV.U32 R2, RZ, RZ, -0x1 ;  /* 0xffffffffff027424 */ /* 0x000fe200078e00ff */
[----:B------:R-:W-:-:S04]  /*a390*/  ISETP.GE.U32.AND P0, PT, R18, UR4, PT ;  /* 0x0000000412007c0c */ /* 0x000fc8000bf06070 */
[----:B------:R-:W-:-:S13]  /*a3a0*/  ISETP.GE.U32.AND.EX P0, PT, R17, UR5, PT, P0 ;  /* 0x0000000511007c0c */ /* 0x000fda000bf06100 */
[----:B0-----:R-:W-:Y:S05]  /*a3b0*/  @P0 BRA `(.L_x_291) ;  /* 0x0000000400700947 */ /* 0x001fea0003800000 */
[----:B------:R-:W0:Y:S01]  /*a3c0*/  S2R R10, SR_CTAID.X ;  /* 0x00000000000a7919 */ /* 0x000e220000002500 */
[----:B---34-:R-:W1:Y:S01]  /*a3d0*/  LDC.64 R8, c[0x0][0x628] ;  /* 0x00018a00ff087b82 */ /* 0x018e620000000a00 */
[----:B------:R-:W-:Y:S01]  /*a3e0*/  ULDC UR4, c[0x0][0x150] ;  /* 0x0000540000047ab9 */ /* 0x000fe20000000800 */
[----:B------:R-:W-:Y:S01]  /*a3f0*/  IMAD.MOV.U32 R6, RZ, RZ, R18 ;  /* 0x000000ffff067224 */ /* 0x000fe200078e0012 */
[----:B------:R-:W2:Y:S01]  /*a400*/  S2R R20, SR_CTAID.Y ;  /* 0x0000000000147919 */ /* 0x000ea20000002600 */
[----:B------:R-:W-:-:S04]  /*a410*/  IMAD.MOV.U32 R7, RZ, RZ, R17 ;  /* 0x000000ffff077224 */ /* 0x000fc800078e0011 */
[----:B------:R-:W3:Y:S08]  /*a420*/  LDC R15, c[0x0][0x144] ;  /* 0x00005100ff0f7b82 */ /* 0x000ef00000000800 */
[----:B------:R-:W4:Y:S08]  /*a430*/  LDC R0, c[0x0][0x630] ;  /* 0x00018c00ff007b82 */ /* 0x000f300000000800 */
[----:B------:R-:W2:Y:S01]  /*a440*/  LDC.64 R12, c[0x0][0x620] ;  /* 0x00018800ff0c7b82 */ /* 0x000ea20000000a00 */
[----:B-1----:R-:W-:-:S04]  /*a450*/  ISETP.NE.U32.AND P0, PT, R8, RZ, PT ;  /* 0x000000ff0800720c */ /* 0x002fc80003f05070 */
[----:B------:R-:W-:Y:S02]  /*a460*/  ISETP.NE.AND.EX P0, PT, R9, RZ, PT, P0 ;  /* 0x000000ff0900720c */ /* 0x000fe40003f05300 */
[----:B0-----:R-:W-:-:S05]  /*a470*/  I2FP.F32.U32 R2, R10 ;  /* 0x0000000a00027245 */ /* 0x001fca0000201000 */
[----:B------:R-:W-:-:S04]  /*a480*/  FMUL R2, R2, UR4 ;  /* 0x0000000402027c20 */ /* 0x000fc80008400000 */
[----:B------:R0:W1:Y:S02]  /*a490*/  F2I.U32.TRUNC.NTZ R14, R2 ;  /* 0x00000002000e7305 */ /* 0x000064000020f000 */
[----:B---34-:R-:W-:Y:S05]  /*a4a0*/  @!P0 BRA `(.L_x_292) ;  /* 0x0000000000288947 */ /* 0x018fea0003800000 */
[----:B------:R-:W3:Y:S02]  /*a4b0*/  LDC R3, c[0x0][0x634] ;  /* 0x00018d00ff037b82 */ /* 0x000ee40000000800 */
[----:B---3--:R-:W-:-:S05]  /*a4c0*/  IADD3 R7, P0, R18, R3, RZ ;  /* 0x0000000312077210 */ /* 0x008fca0007f1e0ff */
[----:B------:R-:W-:-:S04]  /*a4d0*/  IMAD.X R11, RZ, RZ, R17, P0 ;  /* 0x000000ffff0b7224 */ /* 0x000fc800000e0611 */
[----:B0-----:R-:W-:-:S04]  /*a4e0*/  IMAD.WIDE.U32 R2, R11, R8, RZ ;  /* 0x000000080b027225 */ /* 0x001fc800078e00ff */
[----:B------:R-:W-:-:S04]  /*a4f0*/  IMAD.WIDE.U32 R4, P0, R7, R9, R2 ;  /* 0x0000000907047225 */ /* 0x000fc80007800002 */
[----:B------:R-:W-:-:S04]  /*a500*/  IMAD.WIDE.U32 R2, R7, R8, RZ ;  /* 0x0000000807027225 */ /* 0x000fc800078e00ff */
[----:B------:R-:W-:Y:S01]  /*a510*/  IMAD.X R7, RZ, RZ, RZ, P0 ;  /* 0x000000ffff077224 */ /* 0x000fe200000e06ff */
[----:B------:R-:W-:Y:S01]  /*a520*/  IADD3 RZ, P0, R3, R4, RZ ;  /* 0x0000000403ff7210 */ /* 0x000fe20007f1e0ff */
[----:B------:R-:W-:-:S04]  /*a530*/  IMAD.MOV.U32 R6, RZ, RZ, R5 ;  /* 0x000000ffff067224 */ /* 0x000fc800078e0005 */
[----:B------:R-:W-:-:S08]  /*a540*/  IMAD.WIDE.U32.X R6, R11, R9, R6, P0 ;  /* 0x000000090b067225 */ /* 0x000fd000000e0406 */
.L_x_292:
[----:B------:R-:W3:Y:S01]  /*a550*/  LDC.64 R26, c[0x0][0x640] ;  /* 0x00019000ff1a7b82 */ /* 0x000ee20000000a00 */
[-C--:B------:R-:W-:Y:S01]  /*a560*/  SHF.R.U64 R11, R6, R0.reuse, R7 ;  /* 0x00000000060b7219 */ /* 0x080fe20000001207 */
[----:B------:R-:W-:Y:S01]  /*a570*/  IMAD.MOV.U32 R19, RZ, RZ, R17 ;  /* 0x000000ffff137224 */ /* 0x000fe200078e0011 */
[----:B------:R-:W-:Y:S01]  /*a580*/  SHF.R.U32.HI R0, RZ, R0, R7 ;  /* 0x00000000ff007219 */ /* 0x000fe20000011607 */
[----:B-1----:R-:W-:Y:S01]  /*a590*/  IMAD.MOV R14, RZ, RZ, -R14 ;  /* 0x000000ffff0e7224 */ /* 0x002fe200078e0a0e */
[----:B------:R-:W-:Y:S01]  /*a5a0*/  IADD3 R5, P0, RZ, -R11, RZ ;  /* 0x8000000bff057210 */ /* 0x000fe20007f1e0ff */
[----:B------:R-:W-:Y:S01]  /*a5b0*/  ULDC UR4, c[0x0][0x154] ;  /* 0x0000550000047ab9 */ /* 0x000fe20000000800 */
[----:B------:R-:W-:Y:S01]  /*a5c0*/  IMAD.MOV.U32 R7, RZ, RZ, 0x1 ;  /* 0x00000001ff077424 */ /* 0x000fe200078e00ff */
[----:B------:R-:W1:Y:S01]  /*a5d0*/  LDC R4, c[0x0][0x618] ;  /* 0x00018600ff047b82 */ /* 0x000e620000000800 */
[----:B------:R-:W-:Y:S02]  /*a5e0*/  IMAD R22, R15, R14, R10 ;  /* 0x0000000e0f167224 */ /* 0x000fe400078e020a */
[----:B------:R-:W-:-:S04]  /*a5f0*/  IMAD.X R3, RZ, RZ, ~R0, P0 ;  /* 0x000000ffff037224 */ /* 0x000fc800000e0e00 */
[-C--:B--2---:R-:W-:Y:S01]  /*a600*/  IMAD R0, R3, R12.reuse, RZ ;  /* 0x0000000c03007224 */ /* 0x084fe200078e02ff */
[----:B------:R-:W2:Y:S01]  /*a610*/  LDC R6, c[0x0][0x608] ;  /* 0x00018200ff067b82 */ /* 0x000ea20000000800 */
[----:B0-----:R-:W-:-:S04]  /*a620*/  IMAD.WIDE.U32 R2, R5, R12, R18 ;  /* 0x0000000c05027225 */ /* 0x001fc800078e0012 */
[----:B------:R-:W-:Y:S01]  /*a630*/  IMAD R5, R5, R13, R0 ;  /* 0x0000000d05057224 */ /* 0x000fe200078e0200 */
[----:B------:R-:W-:Y:S02]  /*a640*/  I2FP.F32.U32 R0, R20 ;  /* 0x0000001400007245 */ /* 0x000fe40000201000 */
[----:B------:R-:W0:Y:S01]  /*a650*/  LDC R24, c[0x0][0x658] ;  /* 0x00019600ff187b82 */ /* 0x000e220000000800 */
[----:B------:R-:W-:Y:S01]  /*a660*/  IMAD.IADD R3, R3, 0x1, R5 ;  /* 0x0000000103037824 */ /* 0x000fe200078e0205 */
[----:B---3--:R-:W-:Y:S01]  /*a670*/  ISETP.NE.U32.AND P0, PT, R26, RZ, PT ;  /* 0x000000ff1a00720c */ /* 0x008fe20003f05070 */
[----:B------:R-:W-:Y:S01]  /*a680*/  FMUL R0, R0, UR4 ;  /* 0x0000000400007c20 */ /* 0x000fe20008400000 */
[----:B------:R-:W-:Y:S02]  /*a690*/  IMAD.MOV.U32 R5, RZ, RZ, -0x1 ;  /* 0xffffffffff057424 */ /* 0x000fe400078e00ff */
[----:B------:R-:W-:Y:S01]  /*a6a0*/  ISETP.NE.AND.EX P0, PT, R27, RZ, PT, P0 ;  /* 0x000000ff1b00720c */ /* 0x000fe20003f05300 */
[----:B------:R3:W4:Y:S01]  /*a6b0*/  F2I.U32.TRUNC.NTZ R12, R0 ;  /* 0x00000000000c7305 */ /* 0x000722000020f000 */
[----:B------:R-:W3:Y:S01]  /*a6c0*/  LDC R15, c[0x0][0x148] ;  /* 0x00005200ff0f7b82 */ /* 0x000ee20000000800 */
[----:B-1----:R-:W-:-:S02]  /*a6d0*/  SHF.R.U64 R10, R2, R4, R3 ;  /* 0x00000004020a7219 */ /* 0x002fc40000001203 */
[----:B------:R-:W-:-:S05]  /*a6e0*/  SHF.R.U32.HI R3, RZ, R4, R3 ;  /* 0x00000004ff037219 */ /* 0x000fca0000011603 */
[----:B------:R-:W1:Y:S01]  /*a6f0*/  LDC R14, c[0x0][0x600] ;  /* 0x00018000ff0e7b82 */ /* 0x000e620000000800 */
[-CC-:B--2---:R-:W-:Y:S02]  /*a700*/  SHF.R.U64 R8, R10, R6.reuse, R3.reuse ;  /* 0x000000060a087219 */ /* 0x184fe40000001203 */
[----:B------:R-:W-:-:S05]  /*a710*/  SHF.R.U32.HI R3, RZ, R6, R3 ;  /* 0x00000006ff037219 */ /* 0x000fca0000011603 */
[----:B------:R-:W2:Y:S01]  /*a720*/  LDC R21, c[0x0][0x648] ;  /* 0x00019200ff157b82 */ /* 0x000ea20000000800 */
[-CC-:B0-----:R-:W-:Y:S02]  /*a730*/  SHF.R.U64 R13, R8, R24.reuse, R3.reuse ;  /* 0x00000018080d7219 */ /* 0x181fe40000001203 */
[-C--:B------:R-:W-:Y:S02]  /*a740*/  SHF.L.U32 R5, R5, R24.reuse, RZ ;  /* 0x0000001805057219 */ /* 0x080fe400000006ff */
[-C--:B------:R-:W-:Y:S01]  /*a750*/  SHF.R.U32.HI R3, RZ, R24.reuse, R3 ;  /* 0x00000018ff037219 */ /* 0x080fe20000011603 */
[----:B------:R-:W-:Y:S01]  /*a760*/  IMAD.MOV.U32 R2, RZ, RZ, R13 ;  /* 0x000000ffff027224 */ /* 0x000fe200078e000d */
[----:B------:R-:W-:Y:S01]  /*a770*/  SHF.L.U32 R24, R7, R24, RZ ;  /* 0x0000001807187219 */ /* 0x000fe200000006ff */
[----:B------:R-:W0:Y:S01]  /*a780*/  LDC R25, c[0x0][0x638] ;  /* 0x00018e00ff197b82 */ /* 0x000e220000000800 */
[----:B------:R-:W-:-:S07]  /*a790*/  LOP3.LUT R19, RZ, R5, RZ, 0x33, !PT ;  /* 0x00000005ff137212 */ /* 0x000fce00078e33ff */
[----:B------:R-:W0:Y:S01]  /*a7a0*/  LDC R28, c[0x0][0x610] ;  /* 0x00018400ff1c7b82 */ /* 0x000e220000000800 */
[----:B----4-:R-:W-:Y:S05]  /*a7b0*/  @!P0 BRA `(.L_x_293) ;  /* 0x0000000000288947 */ /* 0x010fea0003800000 */
[----:B---3--:R-:W3:Y:S02]  /*a7c0*/  LDC R0, c[0x0][0x64c] ;  /* 0x00019300ff007b82 */ /* 0x008ee40000000800 */
[----:B---3--:R-:W-:-:S05]  /*a7d0*/  IADD3 R7, P0, R13, R0, RZ ;  /* 0x000000000d077210 */ /* 0x008fca0007f1e0ff */
        /* <DEDUP_REMOVED lines=8> */
.L_x_293:
[----:B------:R-:W4:Y:S01]  /*a860*/  LDC R4, c[0x0][0x65c] ;  /* 0x00019700ff047b82 */ /* 0x000f220000000800 */
[----:B--23--:R-:W-:Y:S01]  /*a870*/  SHF.R.U64 R0, R2, R21, R3 ;  /* 0x0000001502007219 */ /* 0x00cfe20000001203 */
[----:B-1----:R-:W-:Y:S01]  /*a880*/  VIADD R3, R14, 0xffffffff ;  /* 0xffffffff0e037836 */ /* 0x002fe20000000000 */
[----:B------:R-:W-:Y:S01]  /*a890*/  LOP3.LUT R19, R8, R19, RZ, 0xc0, !PT ;  /* 0x0000001308137212 */ /* 0x000fe200078ec0ff */
[----:B------:R-:W-:Y:S02]  /*a8a0*/  IMAD.MOV R12, RZ, RZ, -R12 ;  /* 0x000000ffff0c7224 */ /* 0x000fe400078e0a0c */
[----:B------:R-:W-:Y:S01]  /*a8b0*/  IMAD.MOV R2, RZ, RZ, -R0 ;  /* 0x000000ffff027224 */ /* 0x000fe200078e0a00 */
[----:B------:R-:W-:Y:S01]  /*a8c0*/  LOP3.LUT R3, R10, R3, RZ, 0xc0, !PT ;  /* 0x000000030a037212 */ /* 0x000fe200078ec0ff */
[----:B------:R-:W-:Y:S02]  /*a8d0*/  IMAD R19, R24, R0, R19 ;  /* 0x0000000018137224 */ /* 0x000fe400078e0213 */
[----:B0-----:R-:W-:-:S04]  /*a8e0*/  IMAD R0, R2, R25, R13 ;  /* 0x0000001902007224 */ /* 0x001fc800078e020d */
[----:B------:R-:W-:Y:S01]  /*a8f0*/  IMAD R2, R0, R14, R3 ;  /* 0x0000000e00027224 */ /* 0x000fe200078e0203 */
[----:B----4-:R-:W-:Y:S01]  /*a900*/  ISETP.NE.AND P0, PT, R4, 0x1, PT ;  /* 0x000000010400780c */ /* 0x010fe20003f05270 */
[----:B------:R-:W-:-:S05]  /*a910*/  IMAD.MOV.U32 R4, RZ, RZ, 0x1 ;  /* 0x00000001ff047424 */ /* 0x000fca00078e00ff */
[----:B------:R-:W-:-:S07]  /*a920*/  PRMT R0, R4, 0x7610, R0 ;  /* 0x0000761004007816 */ /* 0x000fce0000000000 */
[----:B------:R-:W-:-:S04]  /*a930*/  @P0 IMAD R22, R15, R12, R20 ;  /* 0x0000000c0f160224 */ /* 0x000fc800078e0214 */
[----:B------:R-:W-:-:S05]  /*a940*/  IMAD R19, R19, R28, R22 ;  /* 0x0000001c13137224 */ /* 0x000fca00078e0216 */
[----:B------:R-:W-:Y:S02]  /*a950*/  SEL R22, R2, R19, !P0 ;  /* 0x0000001302167207 */ /* 0x000fe40004000000 */
[----:B------:R-:W-:Y:S01]  /*a960*/  SEL R19, R19, R2, !P0 ;  /* 0x0000000213137207 */ /* 0x000fe20004000000 */
[----:B------:R-:W-:-:S07]  /*a970*/  IMAD.MOV.U32 R2, RZ, RZ, R11 ;  /* 0x000000ffff027224 */ /* 0x000fce00078e000b */
.L_x_291:
[----:B------:R-:W-:Y:S02]  /*a980*/  LOP3.LUT P0, RZ, R0, 0xff, RZ, 0xc0, !PT ;  /* 0x000000ff00ff7812 */ /* 0x000fe4000780c0ff */
[----:B------:R-:W-:-:S11]  /*a990*/  LOP3.LUT R175, R175, 0x1, RZ, 0x3c, !PT ;  /* 0x00000001afaf7812 */ /* 0x000fd600078e3cff */
[----:B------:R-:W-:Y:S05]  /*a9a0*/  @P0 BRA `(.L_x_294) ;  /* 0xffffff6c00240947 */ /* 0x000fea000383ffff */
[----:B------:R-:W-:Y:S05]  /*a9b0*/  EXIT ;  /* 0x000000000000794d */ /* 0x000fea0003800000 */
.L_x_17:
[----:B------:R-:W-:-:S08]  /*a9c0*/  ISETP.NE.AND P0, PT, R5, RZ, PT ;  /* 0x000000ff0500720c */ /* 0x000fd00003f05270 */
[----:B0-2---:R-:W0:-:S00]  /*a9d0*/  USETMAXREG.DEALLOC.CTAPOOL 0x28 ;  /* 0x00000028000079c8 */ /* 0x005e0000080e0500 */
[----:B------:R-:W-:Y:S05]  /*a9e0*/  @P0 EXIT ;  /* 0x000000000000094d */ /* 0x000fea0003800000 */
[----:B0-----:R-:W-:Y:S01]  /*a9f0*/  LOP3.LUT P0, RZ, R8, 0xff, RZ, 0xc0, !PT ;  /* 0x000000ff08ff7812 */ /* 0x001fe2000780c0ff */
[----:B------:R-:W-:Y:S02]  /*aa00*/  IMAD.MOV.U32 R0, RZ, RZ, 0x1 ;  /* 0x00000001ff007424 */ /* 0x000fe400078e00ff */
[----:B------:R-:W-:-:S10]  /*aa10*/  IMAD.MOV.U32 R8, RZ, RZ, RZ ;  /* 0x000000ffff087224 */ /* 0x000fd400078e00ff */
[----:B------:R-:W-:Y:S05]  /*aa20*/  @!P0 BRA `(.L_x_295) ;  /* 0x0000000c00688947 */ /* 0x000fea0003800000 */
[----:B------:R-:W0:Y:S01]  /*aa30*/  S2UR UR8, SR_CgaCtaId ;  /* 0x00000000000879c3 */ /* 0x000e220000008800 */
[----:B------:R-:W-:Y:S01]  /*aa40*/  LOP3.LUT P0, RZ, R4, 0x1f, RZ, 0xc0, !PT ;  /* 0x0000001f04ff7812 */ /* 0x000fe2000780c0ff */
[----:B------:R-:W-:Y:S01]  /*aa50*/  ULDC UR5, c[0x0][0x658] ;  /* 0x0001960000057ab9 */ /* 0x000fe20000000800 */
[----:B------:R-:W-:Y:S01]  /*aa60*/  UMOV UR6, 0xffffffff ;  /* 0xffffffff00067882 */ /* 0x000fe20000000000 */
[----:B------:R-:W-:Y:S01]  /*aa70*/  BSSY B0, `(.L_x_295) ;  /* 0x00000d5000007945 */ /* 0x000fe20003800000 */
[----:B------:R-:W-:Y:S01]  /*aa80*/  USHF.L.U32 UR6, UR6, UR5, URZ ;  /* 0x0000000506067299 */ /* 0x000fe2000800063f */
[C---:B------:R-:W-:Y:S01]  /*aa90*/  ISETP.NE.AND P2, PT, R3.reuse, RZ, PT ;  /* 0x000000ff0300720c */ /* 0x040fe20003f45270 */
[----:B------:R-:W-:Y:S01]  /*aaa0*/  IMAD.MOV.U32 R9, RZ, RZ, 0x1 ;  /* 0x00000001ff097424 */ /* 0x000fe200078e00ff */
[----:B------:R-:W-:Y:S01]  /*aab0*/  ISETP.NE.OR P0, PT, R3, RZ, !P0 ;  /* 0x000000ff0300720c */ /* 0x000fe20004705670 */
[----:B------:R-:W-:Y:S01]  /*aac0*/  IMAD.MOV.U32 R0, RZ, RZ, 0x1 ;  /* 0x00000001ff007424 */ /* 0x000fe200078e00ff */
[----:B------:R-:W-:Y:S01]  /*aad0*/  LOP3.LUT R6, R16, 0x2, RZ, 0xfc, !PT ;  /* 0x0000000210067812 */ /* 0x000fe200078efcff */
[----:B------:R-:W-:Y:S01]  /*aae0*/  IMAD.MOV.U32 R8, RZ, RZ, RZ ;  /* 0x000000ffff087224 */ /* 0x000fe200078e00ff */
[----:B------:R-:W-:Y:S01]  /*aaf0*/  ULDC UR4, c[0x0][0x600] ;  /* 0x0001800000047ab9 */ /* 0x000fe20000000800 */
[----:B------:R-:W-:Y:S01]  /*ab00*/  UMOV UR7, 0x1 ;  /* 0x0000000100077882 */ /* 0x000fe20000000000 */
[----:B------:R-:W-:-:S02]  /*ab10*/  UIADD3 UR13, UR40, 0x1, URZ ;  /* 0x00000001280d7890 */ /* 0x000fc4000fffe03f */
[----:B------:R-:W-:Y:S02]  /*ab20*/  UIADD3 UR4, UR4, -0x1, URZ ;  /* 0xffffffff04047890 */ /* 0x000fe4000fffe03f */
[----:B------:R-:W-:Y:S02]  /*ab30*/  USHF.L.U32 UR5, UR7, UR5, URZ ;  /* 0x0000000507057299 */ /* 0x000fe4000800063f */
[----:B------:R-:W-:Y:S01]  /*ab40*/  ULOP3.LUT UR6, URZ, UR6, URZ, 0x33, !UPT ;  /* 0x000000063f067292 */ /* 0x000fe2000f8e333f */
[----:B------:R-:W-:Y:S01]  /*ab50*/  ULDC.64 UR30, c[0x0][0x198] ;  /* 0x00006600001e7ab9 */ /* 0x000fe20000000a00 */
[----:B0-----:R-:W-:-:S10]  /*ab60*/  IMAD.U32 R7, RZ, RZ, UR8 ;  /* 0x00000008ff077e24 */ /* 0x001fd4000f8e00ff */
.L_x_307:
[----:B------:R-:W-:-:S03]  /*ab70*/  UMOV UR7, 0xffffffff ;  /* 0xffffffff00077882 */ /* 0x000fc60000000000 */
[----:B------:R-:W-:Y:S05]  /*ab80*/  BRA.DIV UR7, `(.L_x_296) ;  /* 0x0000001207487947 */ /* 0x000fea000b800000 */
[----:B------:R-:W-:-:S13]  /*ab90*/  ELECT P6, URZ, PT ;  /* 0x00000000003f782f */ /* 0x000fda00038c0000 */
.L_x_321:
[----:B------:R-:W0:Y:S01]  /*aba0*/  LDC R3, c[0x0][0x28c] ;  /* 0x0000a300ff037b82 */ /* 0x000e220000000800 */
[----:B------:R-:W-:Y:S01]  /*abb0*/  BSSY B1, `(.L_x_297) ;  /* 0x0000048000017945 */ /* 0x000fe20003800000 */
[----:B0-----:R-:W-:-:S13]  /*abc0*/  ISETP.LT.OR P6, PT, R3, 0x1, !P6 ;  /* 0x000000010300780c */ /* 0x001fda00077c1670 */
[----:B------:R-:W-:Y:S05]  /*abd0*/  @P6 BRA `(.L_x_298) ;  /* 0x0000000400146947 */ /* 0x000fea0003800000 */
[----:B------:R-:W-:Y:S02]  /*abe0*/  IMAD R7, R19, 0x2, R7 ;  /* 0x0000000213077824 */ /* 0x000fe400078e0207 */
[----:B------:R-:W-:Y:S02]  /*abf0*/  IMAD.SHL.U32 R22, R22, 0x100, RZ ;  /* 0x0000010016167824 */ /* 0x000fe400078e00ff */
[----:B------:R-:W-:Y:S02]  /*ac00*/  IMAD.MOV.U32 R14, RZ, RZ, RZ ;  /* 0x000000ffff0e7224 */ /* 0x000fe400078e00ff */
[----:B------:R-:W-:Y:S02]  /*ac10*/  IMAD.U32 R15, RZ, RZ, UR13 ;  /* 0x0000000dff0f7e24 */ /* 0x000fe4000f8e00ff */
[----:B------:R-:W-:Y:S02]  /*ac20*/  IMAD.MOV.U32 R3, RZ, RZ, R0 ;  /* 0x000000ffff037224 */ /* 0x000fe400078e0000 */
[----:B------:R-:W-:-:S02]  /*ac30*/  IMAD.MOV.U32 R4, RZ, RZ, R8 ;  /* 0x000000ffff047224 */ /* 0x000fc400078e0008 */
[----:B------:R-:W-:-:S07]  /*ac40*/  IMAD.SHL.U32 R11, R7, 0x20, RZ ;  /* 0x00000020070b7824 */ /* 0x000fce00078e00ff */
.L_x_302:
[----:B------:R-:W0:Y:S01]  /*ac50*/  S2UR UR7, SR_CgaCtaId ;  /* 0x00000000000779c3 */ /* 0x000e220000008800 */
[----:B------:R-:W-:Y:S02]  /*ac60*/  MOV R10, 0x400 ;  /* 0x00000400000a7802 */ /* 0x000fe40000000f00 */
[----:B------:R-:W-:Y:S01]  /*ac70*/  SHF.L.U32 R5, R3, 0x1f, RZ ;  /* 0x0000001f03057819 */ /* 0x000fe200000006ff */
[----:B0-----:R-:W-:-:S05]  /*ac80*/  IMAD.U32 R7, RZ, RZ, UR7 ;  /* 0x00000007ff077e24 */ /* 0x001fca000f8e00ff */
[----:B------:R-:W-:Y:S02]  /*ac90*/  LEA R13, R7, R10, 0x18 ;  /* 0x0000000a070d7211 */ /* 0x000fe400078ec0ff */
[----:B------:R-:W0:Y:S03]  /*aca0*/  @!P2 LDC R10, c[0x0][0x500] ;  /* 0x00014000ff0aab82 */ /* 0x000e260000000800 */
[----:B------:R-:W-:-:S04]  /*acb0*/  IMAD R12, R4, 0x8, R13 ;  /* 0x00000008040c7824 */ /* 0x000fc800078e020d */
[----:B------:R-:W1:Y:S02]  /*acc0*/  SYNCS.PHASECHK.TRANS64.TRYWAIT P1, [R12+URZ+0x28], R5 ;  /* 0x000028050c0075a7 */ /* 0x000e64000802017f */
[----:B-1----:R-:W-:Y:S05]  /*acd0*/  @!P1 BRA `(.L_x_299) ;  /* 0x0000001000149947 */ /* 0x002fea0003800000 */
.L_x_322:
[----:B-1----:R-:W-:Y:S01]  /*ace0*/  PRMT R5, R6, 0x9910, RZ ;  /* 0x0000991006057816 */ /* 0x002fe200000000ff */
[----:B0-----:R0:W-:Y:S03]  /*acf0*/  @!P2 SYNCS.ARRIVE.TRANS64 RZ, [R12+URZ], R10 ;  /* 0x0000000a0cffa9a7 */ /* 0x0011e6000800003f */
[----:B------:R-:W-:-:S13]  /*ad00*/  ISETP.NE.AND P1, PT, R5, 0x2, PT ;  /* 0x000000020500780c */ /* 0x000fda0003f25270 */
[----:B0-----:R-:W-:Y:S05]  /*ad10*/  @P1 BRA `(.L_x_300) ;  /* 0x0000000000041947 */ /* 0x001fea0003800000 */
[----:B------:R-:W-:Y:S01]  /*ad20*/  BPT.TRAP 0x1 ;  /* 0x000000040000795c */ /* 0x000fe20000300000 */
.L_x_300:
[----:B------:R-:W-:Y:S05]  /*ad30*/  @P0 BRA `(.L_x_301) ;  /* 0x0000000000040947 */ /* 0x000fea0003800000 */
[----:B------:R-:W-:Y:S01]  /*ad40*/  BPT.TRAP 0x1 ;  /* 0x000000040000795c */ /* 0x000fe20000300000 */
.L_x_301:
[----:B------:R-:W-:Y:S01]  /*ad50*/  IMAD R5, R4, 0x4, R7 ;  /* 0x0000000404057824 */ /* 0x000fe200078e0207 */
[----:B------:R-:W-:Y:S01]  /*ad60*/  R2UR UR34, R14 ;  /* 0x000000000e2272ca */ /* 0x000fe200000e0000 */
[----:B------:R-:W-:Y:S01]  /*ad70*/  VIADD R15, R15, 0xffffffff ;  /* 0xffffffff0f0f7836 */ /* 0x000fe20000000000 */
[----:B------:R-:W-:Y:S01]  /*ad80*/  R2UR UR33, R12 ;  /* 0x000000000c2172ca */ /* 0x000fe200000e0000 */
[----:B------:R-:W-:Y:S01]  /*ad90*/  IMAD.SHL.U32 R5, R5, 0x800, RZ ;  /* 0x0000080005057824 */ /* 0x000fe200078e00ff */
[----:B------:R-:W-:Y:S01]  /*ada0*/  R2UR UR36, R2 ;  /* 0x00000000022472ca */ /* 0x000fe200000e0000 */
[----:B------:R-:W-:Y:S01]  /*adb0*/  UIADD3 UR14, UP0, UR30, 0xf0, URZ ;  /* 0x000000f01e0e7890 */ /* 0x000fe2000ff1e03f */
[----:B------:R-:W-:Y:S01]  /*adc0*/  R2UR UR35, R11 ;  /* 0x000000000b2372ca */ /* 0x000fe200000e0000 */
[--C-:B------:R-:W-:Y:S01]  /*add0*/  IMAD R5, R5, 0x2, R13.reuse ;  /* 0x0000000205057824 */ /* 0x100fe200078e020d */
[----:B------:R-:W-:Y:S01]  /*ade0*/  R2UR UR19, R22 ;  /* 0x00000000161372ca */ /* 0x000fe200000e0000 */
[C---:B------:R-:W-:Y:S01]  /*adf0*/  IMAD R13, R4.reuse, 0x10000, R13 ;  /* 0x00010000040d7824 */ /* 0x040fe200078e020d */
[----:B------:R-:W-:Y:S01]  /*ae00*/  UIADD3 UR38, UP1, UR30, 0x1f0, URZ ;  /* 0x000001f01e267890 */ /* 0x000fe2000ff3e03f */
[----:B------:R-:W-:Y:S01]  /*ae10*/  ISETP.GT.AND P3, PT, R15, 0x1, PT ;  /* 0x000000010f00780c */ /* 0x000fe20003f64270 */
[----:B------:R-:W-:Y:S01]  /*ae20*/  UIADD3.X UR15, URZ, UR31, URZ, UP0, !UPT ;  /* 0x0000001f3f0f7290 */ /* 0x000fe200087fe43f */
[----:B------:R-:W-:Y:S01]  /*ae30*/  R2UR UR24, R5 ;  /* 0x00000000051872ca */ /* 0x000fe200000e0000 */
[----:B------:R-:W-:Y:S01]  /*ae40*/  UIADD3 UR26, UR34, 0x40, URZ ;  /* 0x00000040221a7890 */ /* 0x000fe2000fffe03f */
[----:B------:R-:W-:Y:S01]  /*ae50*/  R2UR UR8, R13 ;  /* 0x000000000d0872ca */ /* 0x000fe200000e0000 */
[----:B------:R-:W-:Y:S01]  /*ae60*/  UIADD3.X UR39, URZ, UR31, URZ, UP1, !UPT ;  /* 0x0000001f3f277290 */ /* 0x000fe20008ffe43f */
[----:B------:R-:W-:Y:S01]  /*ae70*/  VIADD R4, R4, 0x1 ;  /* 0x0000000104047836 */ /* 0x000fe20000000000 */
[----:B------:R-:W-:Y:S01]  /*ae80*/  UMOV UR7, 0x30000 ;  /* 0x0003000000077882 */ /* 0x000fe20000000000 */
[----:B------:R-:W-:Y:S01]  /*ae90*/  UMOV UR22, 0x0 ;  /* 0x0000000000167882 */ /* 0x000fe20000000000 */
[----:B------:R-:W-:Y:S01]  /*aea0*/  UMOV UR23, 0x10000000 ;  /* 0x1000000000177882 */ /* 0x000fe20000000000 */
[----:B------:R-:W-:Y:S01]  /*aeb0*/  UMOV UR25, UR33 ;  /* 0x0000002100197c82 */ /* 0x000fe20008000000 */
[----:B------:R-:W-:Y:S01]  /*aec0*/  ISETP.NE.AND P1, PT, R4, 0x5, PT ;  /* 0x000000050400780c */ /* 0x000fe20003f25270 */
[----:B------:R-:W-:Y:S01]  /*aed0*/  UMOV UR28, UR36 ;  /* 0x00000024001c7c82 */ /* 0x000fe20008000000 */
[----:B------:R-:W-:Y:S01]  /*aee0*/  UMOV UR27, UR35 ;  /* 0x00000023001b7c82 */ /* 0x000fe20008000000 */
[----:B------:R-:W-:Y:S01]  /*aef0*/  UMOV UR17, UR33 ;  /* 0x0000002100117c82 */ /* 0x000fe20008000000 */
[----:B------:R-:W-:Y:S01]  /*af00*/  UIADD3 UR32, UR24, 0x180, URZ ;  /* 0x0000018018207890 */ /* 0x000fe2000fffe03f */
[----:B------:R-:W-:Y:S01]  /*af10*/  SEL R10, RZ, 0x1, P1 ;  /* 0x00000001ff0a7807 */ /* 0x000fe20000800000 */
[----:B------:R-:W-:Y:S01]  /*af20*/  UIADD3 UR24, UR24, 0x2180, URZ ;  /* 0x0000218018187890 */ /* 0x000fe2000fffe03f */
[----:B------:R-:W-:Y:S01]  /*af30*/  VIADD R14, R14, 0x80 ;  /* 0x000000800e0e7836 */ /* 0x000fe20000000000 */
[----:B------:R-:W-:Y:S01]  /*af40*/  UIADD3 UR16, UR8, 0x14180, URZ ;  /* 0x0001418008107890 */ /* 0x000fe2000fffe03f */
[----:B------:R-:W-:Y:S01]  /*af50*/  LOP3.LUT R3, R3, R10, RZ, 0x3c, !PT ;  /* 0x0000000a03037212 */ /* 0x000fe200078e3cff */
[----:B------:R-:W-:Y:S01]  /*af60*/  UIADD3 UR8, UR8, 0x1c180, URZ ;  /* 0x0001c18008087890 */ /* 0x000fe2000fffe03f */
[----:B------:R-:W-:Y:S01]  /*af70*/  SEL R4, R4, RZ, P1 ;  /* 0x000000ff04047207 */ /* 0x000fe20000800000 */
[----:B------:R-:W-:Y:S01]  /*af80*/  UMOV UR18, UR34 ;  /* 0x0000002200127c82 */ /* 0x000fe20008000000 */
[----:B------:R-:W-:Y:S01]  /*af90*/  UMOV UR20, UR36 ;  /* 0x0000002400147c82 */ /* 0x000fe20008000000 */
[----:B------:R0:W-:Y:S01]  /*afa0*/  UTMALDG.3D.MULTICAST [UR32], [UR14], UR7, desc[UR22] ;  /* 0x000016200e0073b4 */ /* 0x0001e20008011807 */
[----:B------:R-:W-:Y:S01]  /*afb0*/  UMOV UR9, UR33 ;  /* 0x0000002100097c82 */ /* 0x000fe20008000000 */
[----:B------:R-:W-:Y:S01]  /*afc0*/  UMOV UR11, UR19 ;  /* 0x00000013000b7c82 */ /* 0x000fe20008000000 */
[----:B------:R-:W-:Y:S01]  /*afd0*/  UMOV UR12, UR36 ;  /* 0x00000024000c7c82 */ /* 0x000fe20008000000 */
[----:B------:R-:W-:Y:S01]  /*afe0*/  UMOV UR10, UR26 ;  /* 0x0000001a000a7c82 */ /* 0x000fe20008000000 */
[----:B------:R0:W-:Y:S01]  /*aff0*/  UTMALDG.3D.MULTICAST [UR24], [UR14], UR7, desc[UR22] ;  /* 0x000016180e0073b4 */ /* 0x0001e20008011807 */
[----:B------:R0:W-:Y:S01]  /*b000*/  UTMALDG.3D [UR16], [UR38], desc[UR22] ;  /* 0x00001610260075b4 */ /* 0x0001e20008011000 */
[----:B------:R0:W-:Y:S02]  /*b010*/  UTMALDG.3D [UR8], [UR38], desc[UR22] ;  /* 0x00001608260075b4 */ /* 0x0001e40008011000 */
[----:B0-----:R-:W-:Y:S05]  /*b020*/  @P3 BRA `(.L_x_302) ;  /* 0xfffffffc00083947 */ /* 0x001fea000383ffff */
.L_x_298:
[----:B------:R-:W-:Y:S05]  /*b030*/  BSYNC B1 ;  /* 0x0000000000017941 */ /* 0x000fea0003800000 */
.L_x_297:
[----:B------:R-:W2:Y:S01]  /*b040*/  LDL.64 R12, [R1] ;  /* 0x00000000010c7983 */ /* 0x000ea20000100a00 */
[----:B------:R-:W-:Y:S01]  /*b050*/  LOP3.LUT P4, RZ, R9, 0xff, RZ, 0xc0, !PT ;  /* 0x000000ff09ff7812 */ /* 0x000fe2000788c0ff */
[----:B------:R-:W-:Y:S01]  /*b060*/  VIADD R8, R8, UR40 ;  /* 0x0000002808087c36 */ /* 0x000fe20008000000 */
[----:B------:R-:W-:Y:S01]  /*b070*/  ULDC.64 UR8, c[0x0][0x650] ;  /* 0x0001940000087ab9 */ /* 0x000fe20000000a00 */
[----:B------:R-:W-:Y:S01]  /*b080*/  IMAD.U32 R5, RZ, RZ, UR40 ;  /* 0x00000028ff057e24 */ /* 0x000fe2000f8e00ff */
[----:B------:R-:W-:Y:S01]  /*b090*/  UISETP.GE.U32.AND UP0, UPT, UR40, 0x5, UPT ;  /* 0x000000052800788c */ /* 0x000fe2000bf06070 */
[----:B------:R-:W-:Y:S01]  /*b0a0*/  BSSY B1, `(.L_x_303) ;  /* 0x000006f000017945 */ /* 0x000fe20003800000 */
[----:B------:R-:W-:Y:S01]  /*b0b0*/  ISETP.GT.U32.AND P1, PT, R8, 0x4, PT ;  /* 0x000000040800780c */ /* 0x000fe20003f24070 */
[----:B------:R-:W-:Y:S01]  /*b0c0*/  IMAD.MOV.U32 R19, RZ, RZ, -0x1 ;  /* 0xffffffffff137424 */ /* 0x000fe200078e00ff */
[----:B------:R-:W-:Y:S01]  /*b0d0*/  PRMT R9, RZ, 0x7610, R9 ;  /* 0x00007610ff097816 */ /* 0x000fe20000000009 */
[----:B------:R-:W-:Y:S01]  /*b0e0*/  IMAD.MOV.U32 R22, RZ, RZ, -0x1 ;  /* 0xffffffffff167424 */ /* 0x000fe200078e00ff */
[----:B------:R-:W-:-:S02]  /*b0f0*/  ISETP.LT.U32.AND P1, PT, R5, 0x5, P1 ;  /* 0x000000050500780c */ /* 0x000fc40000f21070 */
[----:B------:R-:W-:Y:S01]  /*b100*/  PLOP3.LUT P3, PT, PT, PT, UP0, 0x80, 0x0 ;  /* 0x000000000000781c */ /* 0x000fe20003f6f008 */
[----:B------:R-:W0:Y:S01]  /*b110*/  @P4 S2R R7, SR_CgaCtaId ;  /* 0x0000000000074919 */ /* 0x000e220000008800 */
[----:B------:R-:W-:-:S04]  /*b120*/  @P4 MOV R2, 0x400 ;  /* 0x0000040000024802 */ /* 0x000fc80000000f00 */
[----:B0-----:R-:W-:Y:S01]  /*b130*/  @P4 LEA R4, R7, R2, 0x18 ;  /* 0x0000000207044211 */ /* 0x001fe200078ec0ff */
[----:B------:R-:W-:-:S03]  /*b140*/  IMAD.WIDE.U32 R2, R8, -0x33333333, RZ ;  /* 0xcccccccd08027825 */ /* 0x000fc600078e00ff */
[----:B------:R0:W-:Y:S01]  /*b150*/  @P4 SYNCS.ARRIVE.TRANS64.A1T0 RZ, [R4+URZ+0x88], RZ ;  /* 0x000088ff04ff49a7 */ /* 0x0001e2000810003f */
[----:B------:R-:W-:Y:S01]  /*b160*/  IMAD.MOV.U32 R2, RZ, RZ, -0x1 ;  /* 0xffffffffff027424 */ /* 0x000fe200078e00ff */
[----:B------:R-:W-:Y:S02]  /*b170*/  SHF.R.U32.HI R5, RZ, 0x2, R3 ;  /* 0x00000002ff057819 */ /* 0x000fe40000011603 */
[----:B------:R-:W-:-:S03]  /*b180*/  SEL R3, RZ, 0x1, !P1 ;  /* 0x00000001ff037807 */ /* 0x000fc60004800000 */
[----:B------:R-:W-:Y:S01]  /*b190*/  IMAD R8, R5, -0x5, R8 ;  /* 0xfffffffb05087824 */ /* 0x000fe200078e0208 */
[----:B------:R-:W-:Y:S02]  /*b1a0*/  LOP3.LUT R0, R0, R3, RZ, 0x3c, !PT ;  /* 0x0000000300007212 */ /* 0x000fe400078e3cff */
[----:B------:R-:W-:Y:S02]  /*b1b0*/  PRMT R3, RZ, 0x7610, R3 ;  /* 0x00007610ff037816 */ /* 0x000fe40000000003 */
[----:B------:R-:W-:Y:S02]  /*b1c0*/  @P3 LOP3.LUT R0, R0, 0x1, R5, 0x78, !PT ;  /* 0x0000000100003812 */ /* 0x000fe400078e7805 */
[----:B--2---:R-:W-:-:S04]  /*b1d0*/  IADD3 R18, P4, R18, R12, RZ ;  /* 0x0000000c12127210 */ /* 0x004fc80007f9e0ff */
[----:B------:R-:W-:Y:S01]  /*b1e0*/  ISETP.GE.U32.AND P1, PT, R18, UR8, PT ;  /* 0x0000000812007c0c */ /* 0x000fe2000bf26070 */
[----:B------:R-:W-:-:S05]  /*b1f0*/  IMAD.X R17, R17, 0x1, R23, P4 ;  /* 0x0000000111117824 */ /* 0x000fca00020e0617 */
[----:B------:R-:W-:-:S13]  /*b200*/  ISETP.GE.U32.AND.EX P1, PT, R17, UR9, PT, P1 ;  /* 0x0000000911007c0c */ /* 0x000fda000bf26110 */
[----:B0-----:R-:W-:Y:S05]  /*b210*/  @P1 BRA `(.L_x_304) ;  /* 0x00000004005c1947 */ /* 0x001fea0003800000 */
[----:B------:R-:W0:Y:S01]  /*b220*/  S2R R12, SR_CTAID.X ;  /* 0x00000000000c7919 */ /* 0x000e220000002500 */
[----:B------:R-:W-:Y:S01]  /*b230*/  ULDC.64 UR8, c[0x0][0x628] ;  /* 0x00018a0000087ab9 */ /* 0x000fe20000000a00 */
[----:B------:R-:W1:Y:S01]  /*b240*/  LDC R13, c[0x0][0x144] ;  /* 0x00005100ff0d7b82 */ /* 0x000e620000000800 */
[----:B------:R-:W-:Y:S01]  /*b250*/  ISETP.NE.U32.AND P1, PT, RZ, UR8, PT ;  /* 0x00000008ff007c0c */ /* 0x000fe2000bf25070 */
[----:B------:R-:W2:Y:S01]  /*b260*/  S2R R10, SR_CTAID.Y ;  /* 0x00000000000a7919 */ /* 0x000ea20000002600 */
[----:B------:R-:W-:Y:S01]  /*b270*/  ULDC UR10, c[0x0][0x630] ;  /* 0x00018c00000a7ab9 */ /* 0x000fe20000000800 */
[----:B------:R-:W-:Y:S01]  /*b280*/  ULDC UR11, c[0x0][0x150] ;  /* 0x00005400000b7ab9 */ /* 0x000fe20000000800 */
[----:B------:R-:W-:Y:S01]  /*b290*/  ISETP.NE.AND.EX P1, PT, RZ, UR9, PT, P1 ;  /* 0x00000009ff007c0c */ /* 0x000fe2000bf25310 */
[----:B------:R-:W-:Y:S02]  /*b2a0*/  IMAD.MOV.U32 R2, RZ, RZ, R18 ;  /* 0x000000ffff027224 */ /* 0x000fe400078e0012 */
[----:B------:R-:W-:Y:S01]  /*b2b0*/  IMAD.MOV.U32 R3, RZ, RZ, R17 ;  /* 0x000000ffff037224 */ /* 0x000fe200078e0011 */
[----:B0-----:R-:W-:-:S09]  /*b2c0*/  I2FP.F32.U32 R14, R12 ;  /* 0x0000000c000e7245 */ /* 0x001fd20000201000 */
[----:B------:R-:W-:Y:S05]  /*b2d0*/  @!P1 BRA `(.L_x_305) ;  /* 0x0000000000289947 */ /* 0x000fea0003800000 */
[----:B------:R-:W-:Y:S02]  /*b2e0*/  ULDC UR7, c[0x0][0x634] ;  /* 0x00018d0000077ab9 */ /* 0x000fe40000000800 */
[----:B------:R-:W-:-:S05]  /*b2f0*/  IADD3 R3, P1, R18, UR7, RZ ;  /* 0x0000000712037c10 */ /* 0x000fca000ff3e0ff */
[----:B------:R-:W-:-:S04]  /*b300*/  IMAD.X R11, RZ, RZ, R17, P1 ;  /* 0x000000ffff0b7224 */ /* 0x000fc800008e0611 */
[----:B------:R-:W-:-:S04]  /*b310*/  IMAD.WIDE.U32 R4, R11, UR8, RZ ;  /* 0x000000080b047c25 */ /* 0x000fc8000f8e00ff */
[----:B------:R-:W-:-:S04]  /*b320*/  IMAD.WIDE.U32 R4, P1, R3, UR9, R4 ;  /* 0x0000000903047c25 */ /* 0x000fc8000f820004 */
[----:B------:R-:W-:-:S04]  /*b330*/  IMAD.WIDE.U32 R2, R3, UR8, RZ ;  /* 0x0000000803027c25 */ /* 0x000fc8000f8e00ff */
[----:B------:R-:W-:Y:S01]  /*b340*/  IMAD.MOV.U32 R2, RZ, RZ, R5 ;  /* 0x000000ffff027224 */ /* 0x000fe200078e0005 */
[----:B------:R-:W-:Y:S01]  /*b350*/  IADD3 RZ, P3, R3, R4, RZ ;  /* 0x0000000403ff7210 */ /* 0x000fe20007f7e0ff */
[----:B------:R-:W-:-:S04]  /*b360*/  IMAD.X R3, RZ, RZ, RZ, P1 ;  /* 0x000000ffff037224 */ /* 0x000fc800008e06ff */
[----:B------:R-:W-:-:S08]  /*b370*/  IMAD.WIDE.U32.X R2, R11, UR9, R2, P3 ;  /* 0x000000090b027c25 */ /* 0x000fd000098e0402 */
.L_x_305:
[----:B------:R-:W-:Y:S01]  /*b380*/  FMUL R14, R14, UR11 ;  /* 0x0000000b0e0e7c20 */ /* 0x000fe20008400000 */
[--C-:B------:R-:W-:Y:S01]  /*b390*/  SHF.R.U64 R11, R2, UR10, R3.reuse ;  /* 0x0000000a020b7c19 */ /* 0x100fe20008001203 */
[----:B------:R-:W-:Y:S01]  /*b3a0*/  ULDC.64 UR8, c[0x0][0x620] ;  /* 0x0001880000087ab9 */ /* 0x000fe20000000a00 */
[----:B------:R-:W-:Y:S01]  /*b3b0*/  SHF.R.U32.HI R2, RZ, UR10, R3 ;  /* 0x0000000aff027c19 */ /* 0x000fe20008011603 */
[----:B------:R-:W-:Y:S01]  /*b3c0*/  IMAD.MOV.U32 R3, RZ, RZ, R17 ;  /* 0x000000ffff037224 */ /* 0x000fe200078e0011 */
[----:B------:R-:W-:Y:S01]  /*b3d0*/  IADD3 R15, P1, RZ, -R11, RZ ;  /* 0x8000000bff0f7210 */ /* 0x000fe20007f3e0ff */
[----:B------:R-:W0:Y:S01]  /*b3e0*/  F2I.U32.TRUNC.NTZ R14, R14 ;  /* 0x0000000e000e7305 */ /* 0x000e22000020f000 */
[----:B------:R-:W-:Y:S01]  /*b3f0*/  ULDC.64 UR10, c[0x0][0x640] ;  /* 0x00019000000a7ab9 */ /* 0x000fe20000000a00 */
[----:B------:R-:W-:Y:S02]  /*b400*/  ULDC UR7, c[0x0][0x618] ;  /* 0x0001860000077ab9 */ /* 0x000fe40000000800 */
[----:B------:R-:W-:Y:S01]  /*b410*/  IMAD.X R2, RZ, RZ, ~R2, P1 ;  /* 0x000000ffff027224 */ /* 0x000fe200008e0e02 */
[----:B------:R-:W-:-:S03]  /*b420*/  ISETP.NE.U32.AND P1, PT, RZ, UR10, PT ;  /* 0x0000000aff007c0c */ /* 0x000fc6000bf25070 */
[----:B------:R-:W-:Y:S01]  /*b430*/  IMAD R2, R2, UR8, RZ ;  /* 0x0000000802027c24 */ /* 0x000fe2000f8e02ff */
[----:B------:R-:W-:-:S03]  /*b440*/  ISETP.NE.AND.EX P1, PT, RZ, UR11, PT, P1 ;  /* 0x0000000bff007c0c */ /* 0x000fc6000bf25310 */
[C---:B------:R-:W-:Y:S02]  /*b450*/  IMAD R5, R15.reuse, UR9, R2 ;  /* 0x000000090f057c24 */ /* 0x040fe4000f8e0202 */
[----:B------:R-:W-:Y:S02]  /*b460*/  IMAD.MOV.U32 R2, RZ, RZ, R18 ;  /* 0x000000ffff027224 */ /* 0x000fe400078e0012 */
[----:B0-----:R-:W-:Y:S02]  /*b470*/  IMAD.MOV R4, RZ, RZ, -R14 ;  /* 0x000000ffff047224 */ /* 0x001fe400078e0a0e */
[----:B------:R-:W-:Y:S01]  /*b480*/  IMAD.WIDE.U32 R2, R15, UR8, R2 ;  /* 0x000000080f027c25 */ /* 0x000fe2000f8e0002 */
[----:B------:R-:W-:-:S03]  /*b490*/  ULDC UR8, c[0x0][0x154] ;  /* 0x0000550000087ab9 */ /* 0x000fc60000000800 */
[----:B-1----:R-:W-:Y:S01]  /*b4a0*/  IMAD R12, R13, R4, R12 ;  /* 0x000000040d0c7224 */ /* 0x002fe200078e020c */
[----:B--2---:R-:W-:Y:S01]  /*b4b0*/  I2FP.F32.U32 R4, R10 ;  /* 0x0000000a00047245 */ /* 0x004fe20000201000 */
[----:B------:R-:W0:Y:S01]  /*b4c0*/  LDC R13, c[0x0][0x148] ;  /* 0x00005200ff0d7b82 */ /* 0x000e220000000800 */
[----:B------:R-:W-:-:S03]  /*b4d0*/  IMAD.IADD R3, R3, 0x1, R5 ;  /* 0x0000000103037824 */ /* 0x000fc600078e0205 */
[----:B------:R-:W-:Y:S02]  /*b4e0*/  FMUL R4, R4, UR8 ;  /* 0x0000000804047c20 */ /* 0x000fe40008400000 */
[--C-:B------:R-:W-:Y:S02]  /*b4f0*/  SHF.R.U64 R14, R2, UR7, R3.reuse ;  /* 0x00000007020e7c19 */ /* 0x100fe40008001203 */
[----:B------:R-:W-:Y:S01]  /*b500*/  SHF.R.U32.HI R3, RZ, UR7, R3 ;  /* 0x00000007ff037c19 */ /* 0x000fe20008011603 */
[----:B------:R1:W2:Y:S01]  /*b510*/  F2I.U32.TRUNC.NTZ R20, R4 ;  /* 0x0000000400147305 */ /* 0x0002a2000020f000 */
[----:B------:R-:W-:Y:S02]  /*b520*/  ULDC UR7, c[0x0][0x608] ;  /* 0x0001820000077ab9 */ /* 0x000fe40000000800 */
[--C-:B------:R-:W-:Y:S02]  /*b530*/  SHF.R.U64 R19, R14, UR7, R3.reuse ;  /* 0x000000070e137c19 */ /* 0x100fe40008001203 */
[----:B------:R-:W-:Y:S01]  /*b540*/  SHF.R.U32.HI R2, RZ, UR7, R3 ;  /* 0x00000007ff027c19 */ /* 0x000fe20008011603 */
[----:B------:R-:W-:-:S03]  /*b550*/  ULDC UR7, c[0x0][0x658] ;  /* 0x0001960000077ab9 */ /* 0x000fc60000000800 */
[--C-:B------:R-:W-:Y:S02]  /*b560*/  SHF.R.U64 R15, R19, UR7, R2.reuse ;  /* 0x00000007130f7c19 */ /* 0x100fe40008001202 */
[----:B------:R-:W-:-:S03]  /*b570*/  SHF.R.U32.HI R21, RZ, UR7, R2 ;  /* 0x00000007ff157c19 */ /* 0x000fc60008011602 */
[----:B------:R-:W-:Y:S02]  /*b580*/  IMAD.MOV.U32 R2, RZ, RZ, R15 ;  /* 0x000000ffff027224 */ /* 0x000fe400078e000f */
[----:B------:R-:W-:Y:S01]  /*b590*/  IMAD.MOV.U32 R3, RZ, RZ, R21 ;  /* 0x000000ffff037224 */ /* 0x000fe200078e0015 */
[----:B-12---:R-:W-:Y:S06]  /*b5a0*/  @!P1 BRA `(.L_x_306) ;  /* 0x0000000000289947 */ /* 0x006fec0003800000 */
        /* <DEDUP_REMOVED lines=10> */
.L_x_306:
[----:B------:R-:W1:Y:S01]  /*b650*/  LDC R4, c[0x0][0x65c] ;  /* 0x00019700ff047b82 */ /* 0x000e620000000800 */
[----:B------:R-:W-:Y:S01]  /*b660*/  ULDC UR7, c[0x0][0x648] ;  /* 0x0001920000077ab9 */ /* 0x000fe20000000800 */
[----:B------:R-:W-:Y:S01]  /*b670*/  LOP3.LUT R19, R19, UR6, RZ, 0xc0, !PT ;  /* 0x0000000613137c12 */ /* 0x000fe2000f8ec0ff */
[----:B------:R-:W-:Y:S01]  /*b680*/  IMAD.MOV R20, RZ, RZ, -R20 ;  /* 0x000000ffff147224 */ /* 0x000fe200078e0a14 */
[----:B------:R-:W-:Y:S01]  /*b690*/  SHF.R.U64 R2, R2, UR7, R3 ;  /* 0x0000000702027c19 */ /* 0x000fe20008001203 */
[----:B------:R-:W-:Y:S01]  /*b6a0*/  ULDC UR7, c[0x0][0x638] ;  /* 0x00018e0000077ab9 */ /* 0x000fe20000000800 */
[----:B------:R-:W-:Y:S01]  /*b6b0*/  LOP3.LUT R14, R14, UR4, RZ, 0xc0, !PT ;  /* 0x000000040e0e7c12 */ /* 0x000fe2000f8ec0ff */
[----:B------:R-:W-:Y:S01]  /*b6c0*/  ULDC UR8, c[0x0][0x610] ;  /* 0x0001840000087ab9 */ /* 0x000fe20000000800 */
[----:B------:R-:W-:Y:S02]  /*b6d0*/  IMAD.MOV.U32 R3, RZ, RZ, 0x1 ;  /* 0x00000001ff037424 */ /* 0x000fe400078e00ff */
[----:B------:R-:W-:Y:S01]  /*b6e0*/  IMAD R19, R2, UR5, R19 ;  /* 0x0000000502137c24 */ /* 0x000fe2000f8e0213 */
[----:B-1----:R-:W-:Y:S01]  /*b6f0*/  ISETP.NE.AND P1, PT, R4, 0x1, PT ;  /* 0x000000010400780c */ /* 0x002fe20003f25270 */
[----:B------:R-:W-:-:S02]  /*b700*/  IMAD.MOV R4, RZ, RZ, -R2 ;  /* 0x000000ffff047224 */ /* 0x000fc400078e0a02 */
[----:B------:R-:W-:Y:S02]  /*b710*/  IMAD.MOV.U32 R2, RZ, RZ, R11 ;  /* 0x000000ffff027224 */ /* 0x000fe400078e000b */
[----:B------:R-:W-:Y:S01]  /*b720*/  IMAD R15, R4, UR7, R15 ;  /* 0x00000007040f7c24 */ /* 0x000fe2000f8e020f */
[----:B------:R-:W-:-:S03]  /*b730*/  ULDC UR7, c[0x0][0x600] ;  /* 0x0001800000077ab9 */ /* 0x000fc60000000800 */
[----:B------:R-:W-:-:S04]  /*b740*/  IMAD R15, R15, UR7, R14 ;  /* 0x000000070f0f7c24 */ /* 0x000fc8000f8e020e */
[----:B0-----:R-:W-:-:S04]  /*b750*/  @P1 IMAD R12, R13, R20, R10 ;  /* 0x000000140d0c1224 */ /* 0x001fc800078e020a */
[----:B------:R-:W-:-:S05]  /*b760*/  IMAD R12, R19, UR8, R12 ;  /* 0x00000008130c7c24 */ /* 0x000fca000f8e020c */
[----:B------:R-:W-:Y:S02]  /*b770*/  SEL R22, R15, R12, !P1 ;  /* 0x0000000c0f167207 */ /* 0x000fe40004800000 */
[----:B------:R-:W-:-:S07]  /*b780*/  SEL R19, R12, R15, !P1 ;  /* 0x0000000f0c137207 */ /* 0x000fce0004800000 */
.L_x_304:
[----:B------:R-:W-:Y:S05]  /*b790*/  BSYNC B1 ;  /* 0x0000000000017941 */ /* 0x000fea0003800000 */
.L_x_303:
[----:B------:R-:W-:-:S13]  /*b7a0*/  LOP3.LUT P1, RZ, R3, 0xff, RZ, 0xc0, !PT ;  /* 0x000000ff03ff7812 */ /* 0x000fda000782c0ff */
[----:B------:R-:W-:Y:S05]  /*b7b0*/  @P1 BRA `(.L_x_307) ;  /* 0xfffffff000ec1947 */ /* 0x000fea000383ffff */
[----:B------:R-:W-:Y:S05]  /*b7c0*/  BSYNC B0 ;  /* 0x0000000000007941 */ /* 0x000fea0003800000 */
.L_x_295:
[----:B------:R-:W-:-:S03]  /*b7d0*/  UMOV UR7, 0xffffffff ;  /* 0xffffffff00077882 */ /* 0x000fc60000000000 */
[----:B------:R-:W-:Y:S05]  /*b7e0*/  BRA.DIV UR7, `(.L_x_308) ;  /* 0x0000000607647947 */ /* 0x000fea000b800000 */
[----:B------:R-:W-:-:S13]  /*b7f0*/  ELECT P6, URZ, PT ;  /* 0x00000000003f782f */ /* 0x000fda00038c0000 */
.L_x_325:
[----:B------:R-:W-:Y:S04]  /*b800*/  BSSY B0, `(.L_x_309) ;  /* 0x0000034000007945 */ /* 0x000fe80003800000 */
[----:B------:R-:W-:Y:S05]  /*b810*/  @!P6 BRA `(.L_x_310) ;  /* 0x0000000000c8e947 */ /* 0x000fea0003800000 */
[----:B------:R-:W-:-:S04]  /*b820*/  LOP3.LUT R16, R16, 0x2, RZ, 0xfc, !PT ;  /* 0x0000000210107812 */ /* 0x000fc800078efcff */
[----:B------:R-:W-:-:S13]  /*b830*/  ISETP.NE.AND P0, PT, R16, 0x3, PT ;  /* 0x000000031000780c */ /* 0x000fda0003f05270 */
[----:B------:R-:W-:Y:S05]  /*b840*/  @!P0 BRA `(.L_x_311) ;  /* 0x0000000000048947 */ /* 0x000fea0003800000 */
[----:B------:R-:W-:Y:S01]  /*b850*/  BPT.TRAP 0x1 ;  /* 0x000000040000795c */ /* 0x000fe20000300000 */
.L_x_311:
[----:B------:R-:W0:Y:S01]  /*b860*/  S2R R3, SR_CgaCtaId ;  /* 0x0000000000037919 */ /* 0x000e220000008800 */
[----:B------:R-:W-:-:S04]  /*b870*/  MOV R2, 0x400 ;  /* 0x0000040000027802 */ /* 0x000fc80000000f00 */
[----:B0-----:R-:W-:Y:S02]  /*b880*/  LEA R3, R3, R2, 0x18 ;  /* 0x0000000203037211 */ /* 0x001fe400078ec0ff */
[----:B------:R-:W-:-:S03]  /*b890*/  SHF.L.U32 R2, R0, 0x1f, RZ ;  /* 0x0000001f00027819 */ /* 0x000fc600000006ff */
[----:B------:R-:W-:-:S04]  /*b8a0*/  VIADD R3, R3, 0x28 ;  /* 0x0000002803037836 */ /* 0x000fc80000000000 */
[C---:B------:R-:W-:Y:S02]  /*b8b0*/  IMAD R7, R8.reuse, 0x8, R3 ;  /* 0x0000000808077824 */ /* 0x040fe400078e0203 */
[----:B------:R-:W-:Y:S02]  /*b8c0*/  VIADD R8, R8, 0x1 ;  /* 0x0000000108087836 */ /* 0x000fe40000000000 */
[----:B------:R-:W0:Y:S03]  /*b8d0*/  SYNCS.PHASECHK.TRANS64.TRYWAIT P0, [R7+URZ], R2 ;  /* 0x00000002070075a7 */ /* 0x000e26000800017f */
[----:B------:R-:W-:-:S04]  /*b8e0*/  ISETP.NE.AND P1, PT, R8, 0x5, PT ;  /* 0x000000050800780c */ /* 0x000fc80003f25270 */
[----:B------:R-:W-:Y:S02]  /*b8f0*/  SEL R5, RZ, 0x1, P1 ;  /* 0x00000001ff057807 */ /* 0x000fe40000800000 */
[----:B------:R-:W-:Y:S02]  /*b900*/  SEL R8, R8, RZ, P1 ;  /* 0x000000ff08087207 */ /* 0x000fe40000800000 */
[----:B------:R-:W-:-:S03]  /*b910*/  LOP3.LUT R5, R0, R5, RZ, 0x3c, !PT ;  /* 0x0000000500057212 */ /* 0x000fc600078e3cff */
[----:B------:R-:W-:Y:S01]  /*b920*/  IMAD R9, R8, 0x8, R3 ;  /* 0x0000000808097824 */ /* 0x000fe200078e0203 */
[----:B------:R-:W-:Y:S01]  /*b930*/  SHF.L.U32 R4, R5, 0x1f, RZ ;  /* 0x0000001f05047819 */ /* 0x000fe200000006ff */
[----:B0-----:R-:W-:Y:S06]  /*b940*/  @!P0 BRA `(.L_x_312) ;  /* 0x00000004002c8947 */ /* 0x001fec0003800000 */
.L_x_326:
[----:B------:R-:W1:Y:S01]  /*b950*/  SYNCS.PHASECHK.TRANS64.TRYWAIT P0, [R9+URZ], R4 ;  /* 0x00000004090075a7 */ /* 0x000e62000800017f */
[----:B------:R-:W-:-:S05]  /*b960*/  VIADD R0, R8, 0x1 ;  /* 0x0000000108007836 */ /* 0x000fca0000000000 */
[----:B------:R-:W-:-:S04]  /*b970*/  ISETP.NE.AND P1, PT, R0, 0x5, PT ;  /* 0x000000050000780c */ /* 0x000fc80003f25270 */
[----:B0-----:R-:W-:Y:S02]  /*b980*/  SEL R2, RZ, 0x1, P1 ;  /* 0x00000001ff027807 */ /* 0x001fe40000800000 */
[----:B------:R-:W-:Y:S02]  /*b990*/  SEL R0, R0, RZ, P1 ;  /* 0x000000ff00007207 */ /* 0x000fe40000800000 */
[----:B------:R-:W-:-:S03]  /*b9a0*/  LOP3.LUT R7, R5, R2, RZ, 0x3c, !PT ;  /* 0x0000000205077212 */ /* 0x000fc600078e3cff */
[----:B------:R-:W-:Y:S01]  /*b9b0*/  IMAD R6, R0, 0x8, R3 ;  /* 0x0000000800067824 */ /* 0x000fe200078e0203 */
[----:B------:R-:W-:Y:S01]  /*b9c0*/  SHF.L.U32 R5, R7, 0x1f, RZ ;  /* 0x0000001f07057819 */ /* 0x000fe200000006ff */
[----:B-1----:R-:W-:Y:S06]  /*b9d0*/  @!P0 BRA `(.L_x_313) ;  /* 0x00000004001c8947 */ /* 0x002fec0003800000 */
.L_x_327:
[----:B------:R-:W1:Y:S01]  /*b9e0*/  SYNCS.PHASECHK.TRANS64.TRYWAIT P0, [R6+URZ], R5 ;  /* 0x00000005060075a7 */ /* 0x000e62000800017f */
[----:B------:R-:W-:-:S05]  /*b9f0*/  VIADD R0, R0, 0x1 ;  /* 0x0000000100007836 */ /* 0x000fca0000000000 */
[----:B------:R-:W-:-:S04]  /*ba00*/  ISETP.NE.AND P1, PT, R0, 0x5, PT ;  /* 0x000000050000780c */ /* 0x000fc80003f25270 */
[----:B------:R-:W-:Y:S02]  /*ba10*/  SEL R2, RZ, 0x1, P1 ;  /* 0x00000001ff027807 */ /* 0x000fe40000800000 */
[----:B------:R-:W-:Y:S02]  /*ba20*/  SEL R0, R0, RZ, P1 ;  /* 0x000000ff00007207 */ /* 0x000fe40000800000 */
[----:B------:R-:W-:-:S03]  /*ba30*/  LOP3.LUT R7, R7, R2, RZ, 0x3c, !PT ;  /* 0x0000000207077212 */ /* 0x000fc600078e3cff */
[----:B0-----:R-:W-:Y:S01]  /*ba40*/  IMAD R9, R0, 0x8, R3 ;  /* 0x0000000800097824 */ /* 0x001fe200078e0203 */
[----:B------:R-:W-:Y:S01]  /*ba50*/  SHF.L.U32 R4, R7, 0x1f, RZ ;  /* 0x0000001f07047819 */ /* 0x000fe200000006ff */
[----:B-1----:R-:W-:Y:S06]  /*ba60*/  @!P0 BRA `(.L_x_314) ;  /* 0x00000004000c8947 */ /* 0x002fec0003800000 */
.L_x_328:
[----:B------:R-:W1:Y:S01]  /*ba70*/  SYNCS.PHASECHK.TRANS64.TRYWAIT P0, [R9+URZ], R4 ;  /* 0x00000004090075a7 */ /* 0x000e62000800017f */
[----:B------:R-:W-:-:S05]  /*ba80*/  VIADD R0, R0, 0x1 ;  /* 0x0000000100007836 */ /* 0x000fca0000000000 */
[----:B------:R-:W-:-:S04]  /*ba90*/  ISETP.NE.AND P1, PT, R0, 0x5, PT ;  /* 0x000000050000780c */ /* 0x000fc80003f25270 */
[----:B------:R-:W-:Y:S02]  /*baa0*/  SEL R2, RZ, 0x1, P1 ;  /* 0x00000001ff027807 */ /* 0x000fe40000800000 */
[----:B------:R-:W-:Y:S02]  /*bab0*/  SEL R0, R0, RZ, P1 ;  /* 0x000000ff00007207 */ /* 0x000fe40000800000 */
[----:B------:R-:W-:Y:S01]  /*bac0*/  LOP3.LUT R2, R7, R2, RZ, 0x3c, !PT ;  /* 0x0000000207027212 */ /* 0x000fe200078e3cff */
[----:B-1----:R-:W-:Y:S06]  /*bad0*/  @!P0 BRA `(.L_x_315) ;  /* 0x0000000400048947 */ /* 0x002fec0003800000 */
.L_x_329:
[----:B------:R-:W-:Y:S01]  /*bae0*/  IMAD R3, R0, 0x8, R3 ;  /* 0x0000000800037824 */ /* 0x000fe200078e0203 */
[----:B------:R-:W-:-:S07]  /*baf0*/  SHF.L.U32 R0, R2, 0x1f, RZ ;  /* 0x0000001f02007819 */ /* 0x000fce00000006ff */
.L_x_316:
[----:B--2---:R2:W3:Y:S02]  /*bb00*/  SYNCS.PHASECHK.TRANS64.TRYWAIT P0, [R3+URZ], R0 ;  /* 0x00000000030075a7 */ /* 0x0044e4000800017f */
[----:B---3--:R-:W-:Y:S05]  /*bb10*/  @!P0 NANOSLEEP.SYNCS 0x989680 ;  /* 0x009896800000895d */ /* 0x008fea0003900000 */
[----:B------:R-:W3:Y:S02]  /*bb20*/  @!P0 SYNCS.PHASECHK.TRANS64 P0, [R3+URZ], R0 ;  /* 0x00000000030085a7 */ /* 0x000ee4000800007f */
[----:B---3--:R-:W-:Y:S05]  /*bb30*/  @!P0 BRA `(.L_x_316) ;  /* 0xfffffffc00f08947 */ /* 0x008fea000383ffff */
.L_x_310:
[----:B------:R-:W-:Y:S05]  /*bb40*/  BSYNC B0 ;  /* 0x0000000000007941 */ /* 0x000fea0003800000 */
.L_x_309:
[----:B------:R-:W-:Y:S05]  /*bb50*/  EXIT ;  /* 0x000000000000794d */ /* 0x000fea0003800000 */
.L_x_19:
[----:B-1----:R1:W2:Y:S02]  /*bb60*/  SYNCS.PHASECHK.TRANS64.TRYWAIT P0, [R161+URZ], R0 ;  /* 0x00000000a10075a7 */ /* 0x0022a4000800017f */
[----:B--2---:R-:W-:Y:S05]  /*bb70*/  @!P0 NANOSLEEP.SYNCS 0x989680 ;  /* 0x009896800000895d */ /* 0x004fea0003900000 */
[----:B------:R-:W2:Y:S02]  /*bb80*/  @!P0 SYNCS.PHASECHK.TRANS64 P0, [R161+URZ], R0 ;  /* 0x00000000a10085a7 */ /* 0x000ea4000800007f */
[----:B--2---:R-:W-:Y:S05]  /*bb90*/  @!P0 BRA `(.L_x_19) ;  /* 0xfffffffc00f08947 */ /* 0x004fea000383ffff */
[----:B------:R-:W-:Y:S05]  /*bba0*/  BRA `(.L_x_317) ;  /* 0xffffff5800b87947 */ /* 0x000fea000383ffff */
.L_x_24:
[----:B--2---:R2:W3:Y:S02]  /*bbb0*/  SYNCS.PHASECHK.TRANS64.TRYWAIT P1, [R3+URZ], R0 ;  /* 0x00000000030075a7 */ /* 0x0044e4000802017f */
[----:B---3--:R-:W-:Y:S05]  /*bbc0*/  @!P1 NANOSLEEP.SYNCS 0x989680 ;  /* 0x009896800000995d */ /* 0x008fea0003900000 */
[----:B------:R-:W3:Y:S02]  /*bbd0*/  @!P1 SYNCS.PHASECHK.TRANS64 P1, [R3+URZ], R0 ;  /* 0x00000000030095a7 */ /* 0x000ee4000802007f */
[----:B---3--:R-:W-:Y:S05]  /*bbe0*/  @!P1 BRA `(.L_x_24) ;  /* 0xfffffffc00f09947 */ /* 0x008fea000383ffff */
[----:B------:R-:W-:Y:S05]  /*bbf0*/  BRA `(.L_x_23) ;  /* 0xffffff5c00247947 */ /* 0x000fea000383ffff */
.L_x_29:
[----:B--2---:R-:W-:-:S04]  /*bc00*/  IMAD.U32 R5, RZ, RZ, UR7 ;  /* 0x00000007ff057e24 */ /* 0x004fc8000f8e00ff */
[----:B------:R2:W3:Y:S03]  /*bc10*/  SYNCS.PHASECHK.TRANS64.TRYWAIT P1, [R5+URZ], R4 ;  /* 0x00000004050075a7 */ /* 0x0004e6000802017f */
[----:B---3--:R-:W-:Y:S05]  /*bc20*/  @!P1 NANOSLEEP.SYNCS 0x989680 ;  /* 0x009896800000995d */ /* 0x008fea0003900000 */
[----:B------:R-:W3:Y:S02]  /*bc30*/  @!P1 SYNCS.PHASECHK.TRANS64 P1, [R5+URZ], R4 ;  /* 0x00000004050095a7 */ /* 0x000ee4000802007f */
[----:B---3--:R-:W-:Y:S05]  /*bc40*/  @!P1 BRA `(.L_x_29) ;  /* 0xfffffffc00ec9947 */ /* 0x008fea000383ffff */
[----:B------:R-:W-:Y:S05]  /*bc50*/  BRA `(.L_x_28) ;  /* 0xffffff6000807947 */ /* 0x000fea000383ffff */
.L_x_35:
[----:B-1----:R1:W2:Y:S02]  /*bc60*/  SYNCS.PHASECHK.TRANS64.TRYWAIT P0, [R161+URZ+0x10], R0 ;  /* 0x00001000a10075a7 */ /* 0x0022a4000800017f */
[----:B--2---:R-:W-:Y:S05]  /*bc70*/  @!P0 NANOSLEEP.SYNCS 0x989680 ;  /* 0x009896800000895d */ /* 0x004fea0003900000 */
[----:B------:R-:W2:Y:S02]  /*bc80*/  @!P0 SYNCS.PHASECHK.TRANS64 P0, [R161+URZ+0x10], R0 ;  /* 0x00001000a10085a7 */ /* 0x000ea4000800007f */
[----:B--2---:R-:W-:Y:S05]  /*bc90*/  @!P0 BRA `(.L_x_35) ;  /* 0xfffffffc00f08947 */ /* 0x004fea000383ffff */
[----:B------:R-:W-:Y:S05]  /*bca0*/  BRA `(.L_x_318) ;  /* 0xffffff6800587947 */ /* 0x000fea000383ffff */
.L_x_296:
[----:B------:R-:W-:Y:S01]  /*bcb0*/  BSSY B1, `(.L_x_319) ;  /* 0x0000006000017945 */ /* 0x000fe20003800000 */
[----:B------:R-:W-:-:S07]  /*bcc0*/  IMAD.MOV.U32 R15, RZ, RZ, -0x1 ;  /* 0xffffffffff0f7424 */ /* 0x000fce00078e00ff */
[----:B-----5:R-:W-:Y:S05]  /*bcd0*/  WARPSYNC.COLLECTIVE R15, `(.L_x_320) ;  /* 0x000000000f0c7348 */ /* 0x020fea0003c00000 */
[----:B------:R-:W-:Y:S02]  /*bce0*/  ELECT P6, UR62, PT ;  /* 0x00000000003e782f */ /* 0x000fe400038c0000 */
[----:B------:R-:W-:Y:S01]  /*bcf0*/  MOV R14, UR62 ;  /* 0x0000003e000e7c02 */ /* 0x000fe20008000f00 */
[----:B-----5:R-:W-:Y:S10]  /*bd00*/  ENDCOLLECTIVE ;  /* 0x000000000000791b */ /* 0x020ff40003800000 */
.L_x_320:
[----:B------:R-:W-:Y:S05]  /*bd10*/  BSYNC B1 ;  /* 0x0000000000017941 */ /* 0x000fea0003800000 */
.L_x_319:
[----:B------:R-:W-:Y:S05]  /*bd20*/  BRA `(.L_x_321) ;  /* 0xffffffec009c7947 */ /* 0x000fea000383ffff */
.L_x_299:
[----:B-1----:R1:W2:Y:S02]  /*bd30*/  SYNCS.PHASECHK.TRANS64.TRYWAIT P1, [R12+URZ+0x28], R5 ;  /* 0x000028050c0075a7 */ /* 0x0022a4000802017f */
[----:B--2---:R-:W-:Y:S05]  /*bd40*/  @!P1 NANOSLEEP.SYNCS 0x989680 ;  /* 0x009896800000995d */ /* 0x004fea0003900000 */
[----:B------:R-:W2:Y:S02]  /*bd50*/  @!P1 SYNCS.PHASECHK.TRANS64 P1, [R12+URZ+0x28], R5 ;  /* 0x000028050c0095a7 */ /* 0x000ea4000802007f */
[----:B--2---:R-:W-:Y:S05]  /*bd60*/  @!P1 BRA `(.L_x_299) ;  /* 0xfffffffc00f09947 */ /* 0x004fea000383ffff */
[----:B------:R-:W-:Y:S05]  /*bd70*/  BRA `(.L_x_322) ;  /* 0xffffffec00d87947 */ /* 0x000fea000383ffff */
.L_x_308:
[----:B------:R-:W-:Y:S01]  /*bd80*/  BSSY B0, `(.L_x_323) ;  /* 0x0000006000007945 */ /* 0x000fe20003800000 */
[----:B------:R-:W-:-:S07]  /*bd90*/  IMAD.MOV.U32 R15, RZ, RZ, -0x1 ;  /* 0xffffffffff0f7424 */ /* 0x000fce00078e00ff */
[----:B-----5:R-:W-:Y:S05]  /*bda0*/  WARPSYNC.COLLECTIVE R15, `(.L_x_324) ;  /* 0x000000000f0c7348 */ /* 0x020fea0003c00000 */
[----:B------:R-:W-:Y:S02]  /*bdb0*/  ELECT P6, UR62, PT ;  /* 0x00000000003e782f */ /* 0x000fe400038c0000 */
[----:B------:R-:W-:Y:S01]  /*bdc0*/  MOV R14, UR62 ;  /* 0x0000003e000e7c02 */ /* 0x000fe20008000f00 */
[----:B-----5:R-:W-:Y:S10]  /*bdd0*/  ENDCOLLECTIVE ;  /* 0x000000000000791b */ /* 0x020ff40003800000 */
.L_x_324:
[----:B------:R-:W-:Y:S05]  /*bde0*/  BSYNC B0 ;  /* 0x0000000000007941 */ /* 0x000fea0003800000 */
.L_x_323:
[----:B------:R-:W-:Y:S05]  /*bdf0*/  BRA `(.L_x_325) ;  /* 0xfffffff800807947 */ /* 0x000fea000383ffff */
.L_x_312:
[----:B0-----:R0:W1:Y:S02]  /*be00*/  SYNCS.PHASECHK.TRANS64.TRYWAIT P0, [R7+URZ], R2 ;  /* 0x00000002070075a7 */ /* 0x001064000800017f */
[----:B-1----:R-:W-:Y:S05]  /*be10*/  @!P0 NANOSLEEP.SYNCS 0x989680 ;  /* 0x009896800000895d */ /* 0x002fea0003900000 */
[----:B------:R-:W1:Y:S02]  /*be20*/  @!P0 SYNCS.PHASECHK.TRANS64 P0, [R7+URZ], R2 ;  /* 0x00000002070085a7 */ /* 0x000e64000800007f */
[----:B-1----:R-:W-:Y:S05]  /*be30*/  @!P0 BRA `(.L_x_312) ;  /* 0xfffffffc00f08947 */ /* 0x002fea000383ffff */
[----:B------:R-:W-:Y:S05]  /*be40*/  BRA `(.L_x_326) ;  /* 0xfffffff800c07947 */ /* 0x000fea000383ffff */
.L_x_313:
[----:B0-----:R0:W1:Y:S02]  /*be50*/  SYNCS.PHASECHK.TRANS64.TRYWAIT P0, [R9+URZ], R4 ;  /* 0x00000004090075a7 */ /* 0x001064000800017f */
[----:B-1----:R-:W-:Y:S05]  /*be60*/  @!P0 NANOSLEEP.SYNCS 0x989680 ;  /* 0x009896800000895d */ /* 0x002fea0003900000 */
[----:B------:R-:W1:Y:S02]  /*be70*/  @!P0 SYNCS.PHASECHK.TRANS64 P0, [R9+URZ], R4 ;  /* 0x00000004090085a7 */ /* 0x000e64000800007f */
[----:B-1----:R-:W-:Y:S05]  /*be80*/  @!P0 BRA `(.L_x_313) ;  /* 0xfffffffc00f08947 */ /* 0x002fea000383ffff */
[----:B------:R-:W-:Y:S05]  /*be90*/  BRA `(.L_x_327) ;  /* 0xfffffff800d07947 */ /* 0x000fea000383ffff */
.L_x_314:
[----:B0-----:R0:W1:Y:S02]  /*bea0*/  SYNCS.PHASECHK.TRANS64.TRYWAIT P0, [R6+URZ], R5 ;  /* 0x00000005060075a7 */ /* 0x001064000800017f */
[----:B-1----:R-:W-:Y:S05]  /*beb0*/  @!P0 NANOSLEEP.SYNCS 0x989680 ;  /* 0x009896800000895d */ /* 0x002fea0003900000 */
[----:B------:R-:W1:Y:S02]  /*bec0*/  @!P0 SYNCS.PHASECHK.TRANS64 P0, [R6+URZ], R5 ;  /* 0x00000005060085a7 */ /* 0x000e64000800007f */
[----:B-1----:R-:W-:Y:S05]  /*bed0*/  @!P0 BRA `(.L_x_314) ;  /* 0xfffffffc00f08947 */ /* 0x002fea000383ffff */
[----:B------:R-:W-:Y:S05]  /*bee0*/  BRA `(.L_x_328) ;  /* 0xfffffff800e07947 */ /* 0x000fea000383ffff */
.L_x_315:
[----:B-1----:R1:W2:Y:S02]  /*bef0*/  SYNCS.PHASECHK.TRANS64.TRYWAIT P0, [R9+URZ], R4 ;  /* 0x00000004090075a7 */ /* 0x0022a4000800017f */
[----:B--2---:R-:W-:Y:S05]  /*bf00*/  @!P0 NANOSLEEP.SYNCS 0x989680 ;  /* 0x009896800000895d */ /* 0x004fea0003900000 */
[----:B------:R-:W2:Y:S02]  /*bf10*/  @!P0 SYNCS.PHASECHK.TRANS64 P0, [R9+URZ], R4 ;  /* 0x00000004090085a7 */ /* 0x000ea4000800007f */
[----:B--2---:R-:W-:Y:S05]  /*bf20*/  @!P0 BRA `(.L_x_315) ;  /* 0xfffffffc00f08947 */ /* 0x004fea000383ffff */
[----:B------:R-:W-:Y:S05]  /*bf30*/  BRA `(.L_x_329) ;  /* 0xfffffff800e87947 */ /* 0x000fea000383ffff */
.L_x_330:
[----:B------:R-:W-:-:S00]  /*bf40*/  BRA `(.L_x_330) ;  /* 0xfffffffc00fc7947 */ /* 0x000fc0000383ffff */
[----:B------:R-:W-:-:S00]  /*bf50*/  NOP ;  /* 0x0000000000007918 */ /* 0x000fc00000000000 */
        /* <DEDUP_REMOVED lines=10> */
.L_x_331:


//--------------------- .nv.global.init           --------------------------
	.section	.nv.global.init,"aw",@progbits
.nv.global.init:
	.type		$str$22,@object
	.size		$str$22,($str$23 - $str$22)
$str$22:
        /*0000*/ 	.byte	0x6b, 0x5f, 0x74, 0x69, 0x6c, 0x65, 0x5f, 0x63, 0x6f, 0x75, 0x6e, 0x74, 0x20, 0x3e, 0x3d, 0x20
        /*0010*/ 	.byte	0x31, 0x00
	.type		$str$23,@object
	.size		$str$23,(__unnamed_1 - $str$23)
$str$23:
        /*0012*/ 	.byte	0x2f, 0x74, 0x6d, 0x70, 0x2f, 0x63, 0x75, 0x74, 0x6c, 0x61, 0x73, 0x73, 0x5f, 0x73, 0x77, 0x65
        /*0022*/ 	.byte	0x65, 0x70, 0x5f, 0x73, 0x72, 0x63, 0x2f, 0x69, 0x6e, 0x63, 0x6c, 0x75, 0x64, 0x65, 0x2f, 0x63
        /*0032*/ 	.byte	0x75, 0x74, 0x6c, 0x61, 0x73, 0x73, 0x2f, 0x67, 0x65, 0x6d, 0x6d, 0x2f, 0x63, 0x6f, 0x6c, 0x6c
        /*0042*/ 	.byte	0x65, 0x63, 0x74, 0x69, 0x76, 0x65, 0x2f, 0x73, 0x6d, 0x39, 0x30, 0x5f, 0x6d, 0x6d, 0x61, 0x5f
        /*0052*/ 	.byte	0x74, 0x6d, 0x61, 0x5f, 0x67, 0x6d, 0x6d, 0x61, 0x5f, 0x73, 0x73, 0x5f, 0x77, 0x61, 0x72, 0x70
        /*0062*/ 	.byte	0x73, 0x70, 0x65, 0x63, 0x69, 0x61, 0x6c, 0x69, 0x7a, 0x65, 0x64, 0x2e, 0x68, 0x70, 0x70, 0x00
	.type		__unnamed_1,@object
	.size		__unnamed_1,(.L_0 - __unnamed_1)
__unnamed_1:
        /*0072*/ 	.byte	0x76, 0x6f, 0x69, 0x64, 0x20, 0x63, 0x75, 0x74, 0x6c, 0x61, 0x73, 0x73, 0x3a, 0x3a, 0x67, 0x65
        /* <DEDUP_REMOVED lines=180> */
        /*0bc2*/ 	.byte	0x79, 0x5d, 0x00
.L_0:


//--------------------- .nv.shared._ZN7cutlass13device_kernelINS_4gemm6kernel13GemmUniversalIN4cute5tupleIJiiiiEEENS1_10collective13CollectiveMmaINS1_34MainloopSm90TmaGmmaWarpSpecializedILi5ENS5_IJNS4_1CILi1EEENSA_ILi2EEESB_EEENS1_32KernelTmaWarpSpecializedPingpongEEENS5_IJNSA_ILi64EEENSA_ILi256EEENSA_ILi128EEEEEENS_6half_tENS5_IJlSB_lEEESK_SL_NS4_8TiledMMAINS4_8MMA_AtomIJNS4_4SM904GMMA26MMA_64x256x16_F32F16F16_SSILNSP_5MajorE0ELSR_0ELNSP_7ScaleInE1ELSS_1EEEEEENS4_6LayoutINS5_IJSB_SB_SB_EEENS5_IJNSA_ILi0EEESX_SX_EEEEENS5_IJNS4_10UnderscoreES10_S10_EEEEENS4_23SM90_TMA_LOAD_MULTICASTENS4_14ComposedLayoutINS4_7SwizzleILi3ELi4ELi3EEENS4_18smem_ptr_flag_bitsILi16EEENSV_INS5_IJNSA_ILi8EEESG_EEENS5_IJSG_SB_EEEEEEEvNS4_8identityENS4_13SM90_TMA_LOADES1D_vS1E_EENS_8epilogue10collective6detail29Sm90TmaWarpSpecializedAdapterINS1I_15DefaultEpilogueISK_SL_SL_NS1H_6thread17LinearCombinationISK_Li1EffLNS1M_9ScaleType4KindE0ELNS_15FloatRoundStyleE2ESK_EENS1_15EpilogueDefaultEEEEEvvEEEEvNT_6ParamsE --------------------------
	.section	.nv.shared._ZN7cutlass13device_kernelINS_4gemm6kernel13GemmUniversalIN4cute5tupleIJiiiiEEENS1_10collective13CollectiveMmaINS1_34MainloopSm90TmaGmmaWarpSpecializedILi5ENS5_IJNS4_1CILi1EEENSA_ILi2EEESB_EEENS1_32KernelTmaWarpSpecializedPingpongEEENS5_IJNSA_ILi64EEENSA_ILi256EEENSA_ILi128EEEEEENS_6half_tENS5_IJlSB_lEEESK_SL_NS4_8TiledMMAINS4_8MMA_AtomIJNS4_4SM904GMMA26MMA_64x256x16_F32F16F16_SSILNSP_5MajorE0ELSR_0ELNSP_7ScaleInE1ELSS_1EEEEEENS4_6LayoutINS5_IJSB_SB_SB_EEENS5_IJNSA_ILi0EEESX_SX_EEEEENS5_IJNS4_10UnderscoreES10_S10_EEEEENS4_23SM90_TMA_LOAD_MULTICASTENS4_14ComposedLayoutINS4_7SwizzleILi3ELi4ELi3EEENS4_18smem_ptr_flag_bitsILi16EEENSV_INS5_IJNSA_ILi8EEESG_EEENS5_IJSG_SB_EEEEEEEvNS4_8identityENS4_13SM90_TMA_LOADES1D_vS1E_EENS_8epilogue10collective6detail29Sm90TmaWarpSpecializedAdapterINS1I_15DefaultEpilogueISK_SL_SL_NS1H_6thread17LinearCombinationISK_Li1EffLNS1M_9ScaleType4KindE0ELNS_15FloatRoundStyleE2ESK_EENS1_15EpilogueDefaultEEEEEvvEEEEvNT_6ParamsE,"aw",@nobits
	.sectionflags	@""
	.align	16
	.zero		1024


//--------------------- .nv.shared.reserved.0     --------------------------
	.section	.nv.shared.reserved.0,"aw",@nobits
	.weak		__nv_reservedSMEM_offset_0_alias
	.size		__nv_reservedSMEM_offset_0_alias, 0, 0
	.other		__nv_reservedSMEM_offset_0_alias,@"STO_CUDA_RESERVED_SHARED STV_DEFAULT"
__nv_reservedSMEM_offset_0_alias:
	.zero		0


//--------------------- .nv.global                --------------------------
	.section	.nv.global,"aw",@nobits
.nv.global:
	.type		_ZN39_INTERNAL_450d913f_4_k_cu_bfcef60b_32244cute1_E,@object
	.size		_ZN39_INTERNAL_450d913f_4_k_cu_bfcef60b_32244cute1_E,(_ZN39_INTERNAL_450d913f_4_k_cu_bfcef60b_32244cuda3std3__45__cpo6cbeginE - _ZN39_INTERNAL_450d913f_4_k_cu_bfcef60b_32244cute1_E)
_ZN39_INTERNAL_450d913f_4_k_cu_bfcef60b_32244cute1_E:
	.zero		1
	.type		_ZN39_INTERNAL_450d913f_4_k_cu_bfcef60b_32244cuda3std3__45__cpo6cbeginE,@object
	.size		_ZN39_INTERNAL_450d913f_4_k_cu_bfcef60b_32244cuda3std3__45__cpo6cbeginE,(_ZN39_INTERNAL_450d913f_4_k_cu_bfcef60b_32244cuda3std3__48in_placeE - _ZN39_INTERNAL_450d913f_4_k_cu_bfcef60b_32244cuda3std3__45__cpo6cbeginE)
_ZN39_INTERNAL_450d913f_4_k_cu_bfcef60b_32244cuda3std3__45__cpo6cbeginE:
	.zero		1
	.type		_ZN39_INTERNAL_450d913f_4_k_cu_bfcef60b_32244cuda3std3__48in_placeE,@object
	.size		_ZN39_INTERNAL_450d913f_4_k_cu_bfcef60b_32244cuda3std3__48in_placeE,(_ZN39_INTERNAL_450d913f_4_k_cu_bfcef60b_32244cuda3std6ranges3__45__cpo9iter_moveE - _ZN39_INTERNAL_450d913f_4_k_cu_bfcef60b_32244cuda3std3__48in_placeE)
_ZN39_INTERNAL_450d913f_4_k_cu_bfcef60b_32244cuda3std3__48in_placeE:
	.zero		1
	.type		_ZN39_INTERNAL_450d913f_4_k_cu_bfcef60b_32244cuda3std6ranges3__45__cpo9iter_moveE,@object
	.size		_ZN39_INTERNAL_450d913f_4_k_cu_bfcef60b_32244cuda3std6ranges3__45__cpo9iter_moveE,(_ZN39_INTERNAL_450d913f_4_k_cu_bfcef60b_32244cuda3std3__45__cpo5beginE - _ZN39_INTERNAL_450d913f_4_k_cu_bfcef60b_32244cuda3std6ranges3__45__cpo9iter_moveE)
_ZN39_INTERNAL_450d913f_4_k_cu_bfcef60b_32244cuda3std6ranges3__45__cpo9iter_moveE:
	.zero		1
	.type		_ZN39_INTERNAL_450d913f_4_k_cu_bfcef60b_32244cuda3std3__45__cpo5beginE,@object
	.size		_ZN39_INTERNAL_450d913f_4_k_cu_bfcef60b_32244cuda3std3__45__cpo5beginE,(_ZN39_INTERNAL_450d913f_4_k_cu_bfcef60b_32244cuda3std3__441_GLOBAL__N__450d913f_4_k_cu_bfcef60b_32246ignoreE - _ZN39_INTERNAL_450d913f_4_k_cu_bfcef60b_32244cuda3std3__45__cpo5beginE)
_ZN39_INTERNAL_450d913f_4_k_cu_bfcef60b_32244cuda3std3__45__cpo5beginE:
	.zero		1
	.type		_ZN39_INTERNAL_450d913f_4_k_cu_bfcef60b_32244cuda3std3__441_GLOBAL__N__450d913f_4_k_cu_bfcef60b_32246ignoreE,@object
	.size		_ZN39_INTERNAL_450d913f_4_k_cu_bfcef60b_32244cuda3std3__441_GLOBAL__N__450d913f_4_k_cu_bfcef60b_32246ignoreE,(_ZN39_INTERNAL_450d913f_4_k_cu_bfcef60b_32244cute7productE - _ZN39_INTERNAL_450d913f_4_k_cu_bfcef60b_32244cuda3std3__441_GLOBAL__N__450d913f_4_k_cu_bfcef60b_32246ignoreE)
_ZN39_INTERNAL_450d913f_4_k_cu_bfcef60b_32244cuda3std3__441_GLOBAL__N__450d913f_4_k_cu_bfcef60b_32246ignoreE:
	.zero		1
	.type		_ZN39_INTERNAL_450d913f_4_k_cu_bfcef60b_32244cute7productE,@object
	.size		_ZN39_INTERNAL_450d913f_4_k_cu_bfcef60b_32244cute7productE,(_ZN39_INTERNAL_450d913f_4_k_cu_bfcef60b_32244cuda3std3__45__cpo3endE - _ZN39_INTERNAL_450d913f_4_k_cu_bfcef60b_32244cute7productE)
_ZN39_INTERNAL_450d913f_4_k_cu_bfcef60b_32244cute7productE:
	.zero		1
	.type		_ZN39_INTERNAL_450d913f_4_k_cu_bfcef60b_32244cuda3std3__45__cpo3endE,@object
	.size		_ZN39_INTERNAL_450d913f_4_k_cu_bfcef60b_32244cuda3std3__45__cpo3endE,(_ZN39_INTERNAL_450d913f_4_k_cu_bfcef60b_32244cuda3std3__419piecewise_constructE - _ZN39_INTERNAL_450d913f_4_k_cu_bfcef60b_32244cuda3std3__45__cpo3endE)
_ZN39_INTERNAL_450d913f_4_k_cu_bfcef60b_32244cuda3std3__45__cpo3endE:
	.zero		1
	.type		_ZN39_INTERNAL_450d913f_4_k_cu_bfcef60b_32244cuda3std3__419piecewise_constructE,@object
	.size		_ZN39_INTERNAL_450d913f_4_k_cu_bfcef60b_32244cuda3std3__419piecewise_constructE,(_ZN39_INTERNAL_450d913f_4_k_cu_bfcef60b_32244cuda3std3__45__cpo4cendE - _ZN39_INTERNAL_450d913f_4_k_cu_bfcef60b_32244cuda3std3__419piecewise_constructE)
_ZN39_INTERNAL_450d913f_4_k_cu_bfcef60b_32244cuda3std3__419piecewise_constructE:
	.zero		1
	.type		_ZN39_INTERNAL_450d913f_4_k_cu_bfcef60b_32244cuda3std3__45__cpo4cendE,@object
	.size		_ZN39_INTERNAL_450d913f_4_k_cu_bfcef60b_32244cuda3std3__45__cpo4cendE,(_ZN39_INTERNAL_450d913f_4_k_cu_bfcef60b_32244cuda3std6ranges3__45__cpo4swapE - _ZN39_INTERNAL_450d913f_4_k_cu_bfcef60b_32244cuda3std3__45__cpo4cendE)
_ZN39_INTERNAL_450d913f_4_k_cu_bfcef60b_32244cuda3std3__45__cpo4cendE:
	.zero		1
	.type		_ZN39_INTERNAL_450d913f_4_k_cu_bfcef60b_32244cuda3std6ranges3__45__cpo4swapE,@object
	.size		_ZN39_INTERNAL_450d913f_4_k_cu_bfcef60b_32244cuda3std6ranges3__45__cpo4swapE,(.L_8 - _ZN39_INTERNAL_450d913f_4_k_cu_bfcef60b_32244cuda3std6ranges3__45__cpo4swapE)
_ZN39_INTERNAL_450d913f_4_k_cu_bfcef60b_32244cuda3std6ranges3__45__cpo4swapE:
	.zero		1
.L_8:


//--------------------- .nv.constant0._ZN7cutlass13device_kernelINS_4gemm6kernel13GemmUniversalIN4cute5tupleIJiiiiEEENS1_10collective13CollectiveMmaINS1_34MainloopSm90TmaGmmaWarpSpecializedILi5ENS5_IJNS4_1CILi1EEENSA_ILi2EEESB_EEENS1_32KernelTmaWarpSpecializedPingpongEEENS5_IJNSA_ILi64EEENSA_ILi256EEENSA_ILi128EEEEEENS_6half_tENS5_IJlSB_lEEESK_SL_NS4_8TiledMMAINS4_8MMA_AtomIJNS4_4SM904GMMA26MMA_64x256x16_F32F16F16_SSILNSP_5MajorE0ELSR_0ELNSP_7ScaleInE1ELSS_1EEEEEENS4_6LayoutINS5_IJSB_SB_SB_EEENS5_IJNSA_ILi0EEESX_SX_EEEEENS5_IJNS4_10UnderscoreES10_S10_EEEEENS4_23SM90_TMA_LOAD_MULTICASTENS4_14ComposedLayoutINS4_7SwizzleILi3ELi4ELi3EEENS4_18smem_ptr_flag_bitsILi16EEENSV_INS5_IJNSA_ILi8EEESG_EEENS5_IJSG_SB_EEEEEEEvNS4_8identityENS4_13SM90_TMA_LOADES1D_vS1E_EENS_8epilogue10collective6detail29Sm90TmaWarpSpecializedAdapterINS1I_15DefaultEpilogueISK_SL_SL_NS1H_6thread17LinearCombinationISK_Li1EffLNS1M_9ScaleType4KindE0ELNS_15FloatRoundStyleE2ESK_EENS1_15EpilogueDefaultEEEEEvvEEEEvNT_6ParamsE --------------------------
	.section	.nv.constant0._ZN7cutlass13device_kernelINS_4gemm6kernel13GemmUniversalIN4cute5tupleIJiiiiEEENS1_10collective13CollectiveMmaINS1_34MainloopSm90TmaGmmaWarpSpecializedILi5ENS5_IJNS4_1CILi1EEENSA_ILi2EEESB_EEENS1_32KernelTmaWarpSpecializedPingpongEEENS5_IJNSA_ILi64EEENSA_ILi256EEENSA_ILi128EEEEEENS_6half_tENS5_IJlSB_lEEESK_SL_NS4_8TiledMMAINS4_8MMA_AtomIJNS4_4SM904GMMA26MMA_64x256x16_F32F16F16_SSILNSP_5MajorE0ELSR_0ELNSP_7ScaleInE1ELSS_1EEEEEENS4_6LayoutINS5_IJSB_SB_SB_EEENS5_IJNSA_ILi0EEESX_SX_EEEEENS5_IJNS4_10UnderscoreES10_S10_EEEEENS4_23SM90_TMA_LOAD_MULTICASTENS4_14ComposedLayoutINS4_7SwizzleILi3ELi4ELi3EEENS4_18smem_ptr_flag_bitsILi16EEENSV_INS5_IJNSA_ILi8EEESG_EEENS5_IJSG_SB_EEEEEEEvNS4_8identityENS4_13SM90_TMA_LOADES1D_vS1E_EENS_8epilogue10collective6detail29Sm90TmaWarpSpecializedAdapterINS1I_15DefaultEpilogueISK_SL_SL_NS1H_6thread17LinearCombinationISK_Li1EffLNS1M_9ScaleType4KindE0ELNS_15FloatRoundStyleE2ESK_EENS1_15EpilogueDefaultEEEEEvvEEEEvNT_6ParamsE,"a",@progbits
	.sectionflags	@""
	.align	4
.nv.constant0._ZN7cutlass13device_kernelINS_4gemm6kernel13GemmUniversalIN4cute5tupleIJiiiiEEENS1_10collective13CollectiveMmaINS1_34MainloopSm90TmaGmmaWarpSpecializedILi5ENS5_IJNS4_1CILi1EEENSA_ILi2EEESB_EEENS1_32KernelTmaWarpSpecializedPingpongEEENS5_IJNSA_ILi64EEENSA_ILi256EEENSA_ILi128EEEEEENS_6half_tENS5_IJlSB_lEEESK_SL_NS4_8TiledMMAINS4_8MMA_AtomIJNS4_4SM904GMMA26MMA_64x256x16_F32F16F16_SSILNSP_5MajorE0ELSR_0ELNSP_7ScaleInE1ELSS_1EEEEEENS4_6LayoutINS5_IJSB_SB_SB_EEENS5_IJNSA_ILi0EEESX_SX_EEEEENS5_IJNS4_10UnderscoreES10_S10_EEEEENS4_23SM90_TMA_LOAD_MULTICASTENS4_14ComposedLayoutINS4_7SwizzleILi3ELi4ELi3EEENS4_18smem_ptr_flag_bitsILi16EEENSV_INS5_IJNSA_ILi8EEESG_EEENS5_IJSG_SB_EEEEEEEvNS4_8identityENS4_13SM90_TMA_LOADES1D_vS1E_EENS_8epilogue10collective6detail29Sm90TmaWarpSpecializedAdapterINS1I_15DefaultEpilogueISK_SL_SL_NS1H_6thread17LinearCombinationISK_Li1EffLNS1M_9ScaleType4KindE0ELNS_15FloatRoundStyleE2ESK_EENS1_15EpilogueDefaultEEEEEvvEEEEvNT_6ParamsE:
	.zero		1664


//--------------------- SYMBOLS --------------------------

	.type		.nv.reservedSmem.offset0,@object
	.size		.nv.reservedSmem.offset0,0x4
	.type		__assertfail,@function
